// auto-generated by cutlass_sweep.gemm — config: {"arch": "sm_90", "cluster_m": 2, "cluster_n": 1, "dtype": "e4m3", "dtype_b": "e4m3", "layout": "nt", "stages": 0, "tile_k": 32, "tile_m": 128, "tile_n": 192}
#include "cutlass/cutlass.h"
#include "cutlass/gemm/collective/collective_builder.hpp"
#include "cutlass/gemm/device/gemm_universal_adapter.h"
#include "cutlass/gemm/kernel/gemm_universal.hpp"
#include "cutlass/epilogue/collective/collective_builder.hpp"

using ElemA = cutlass::float_e4m3_t;
using ElemB = cutlass::float_e4m3_t;
using ElemCD = cutlass::float_e4m3_t;
using Acc  = float;
using TileShape    = cute::Shape<cute::_128, cute::_192, cute::_32>;
using ClusterShape = cute::Shape<cute::_2, cute::_1, cute::_1>;

using CollectiveEpilogue = typename cutlass::epilogue::collective::CollectiveBuilder<
    cutlass::arch::Sm90, cutlass::arch::OpClassTensorOp,
    TileShape, ClusterShape,
    cutlass::epilogue::collective::EpilogueTileAuto,
    Acc, Acc,
    ElemCD, cutlass::layout::RowMajor, 128 / cutlass::sizeof_bits<ElemCD>::value,
    ElemCD, cutlass::layout::RowMajor, 128 / cutlass::sizeof_bits<ElemCD>::value,
    cutlass::epilogue::collective::EpilogueScheduleAuto
  >::CollectiveOp;

using CollectiveMainloop = typename cutlass::gemm::collective::CollectiveBuilder<
    cutlass::arch::Sm90, cutlass::arch::OpClassTensorOp,
    ElemA, cutlass::layout::RowMajor, 128 / cutlass::sizeof_bits<ElemA>::value,
    ElemB, cutlass::layout::ColumnMajor, 128 / cutlass::sizeof_bits<ElemB>::value,
    Acc,
    TileShape, ClusterShape,
    cutlass::gemm::collective::StageCountAutoCarveout<static_cast<int>(sizeof(typename CollectiveEpilogue::SharedStorage))>,
    cutlass::gemm::collective::KernelScheduleAuto
  >::CollectiveOp;

using GemmKernel = cutlass::gemm::kernel::GemmUniversal<
    cute::Shape<int,int,int,int>,
    CollectiveMainloop,
    CollectiveEpilogue
>;
using Gemm = cutlass::gemm::device::GemmUniversalAdapter<GemmKernel>;

// Force the device kernel symbol into the cubin without needing a host main.
auto* _anchor = &cutlass::device_kernel<GemmKernel>;


// ===== COMPILED SASS (sm_90a) =====

	.target	sm_90a

	.elftype	@"ET_EXEC"


//--------------------- .note.nv.tkinfo           --------------------------
	.section	.note.nv.tkinfo,"",@"SHT_NOTE"
	.sectionflags	@"SHF_NOTE_NV_TKINFO"
	.tkinfo
        /*0018*/ 	.word	0x00000002
        /*0030*/ 	.string	""
        /*0030*/ 	.string	"ptxas"
        /*0030*/ 	.string	"Cuda compilation tools, release 13.0, V13.0.88"
        /*0030*/ 	.string	"Build cuda_13.0.r13.0/compiler.36424714_0"
        /*0030*/ 	.string	"-arch sm_90a -m 64 "



//--------------------- .note.nv.cuinfo           --------------------------
	.section	.note.nv.cuinfo,"",@"SHT_NOTE"
	.sectionflags	@"SHF_NOTE_NV_CUINFO"
        /*0018*/ 	.short	0x0002
        /*001a*/ 	.short	0x005a
        /*001c*/ 	.short	0x0082
	.zero		2


//--------------------- .nv.info                  --------------------------
	.section	.nv.info,"",@"SHT_CUDA_INFO"
	.align	4


	//----- nvinfo : EIATTR_REGCOUNT
	.align		4
        /*0000*/ 	.byte	0x04, 0x2f
        /*0002*/ 	.short	(.L_12 - .L_11)
	.align		4
.L_11:
        /*0004*/ 	.word	index@(_ZN7cutlass13device_kernelINS_4gemm6kernel13GemmUniversalIN4cute5tupleIJiiiiEEENS1_10collective13CollectiveMmaINS1_37MainloopSm90TmaGmmaWarpSpecializedFP8ILi22ENS5_IJNS4_1CILi2EEENSA_ILi1EEESC_EEENS1_35KernelTmaWarpSpecializedCooperativeEEENS5_IJNSA_ILi128EEENSA_ILi192EEENSA_ILi32EEEEEENS_12float_e4m3_tENS5_IJlSC_lEEESK_SL_NS4_8TiledMMAINS4_8MMA_AtomIJNS4_4SM904GMMA31MMA_64x192x32_F32E4M3E4M3_SS_TNILNSP_7ScaleInE1ELSR_1EEEEEENS4_6LayoutISD_NS5_IJSC_NSA_ILi0EEESV_EEEEENS5_IJNS4_10UnderscoreESY_SY_EEEEENS4_13SM90_TMA_LOADENS4_14ComposedLayoutINS4_7SwizzleILi1ELi4ELi3EEENS4_18smem_ptr_flag_bitsILi8EEENSU_INS5_IJNSA_ILi8EEESI_EEENS5_IJSI_SC_EEEEEEEvNS4_8identityENS4_23SM90_TMA_LOAD_MULTICASTES1B_vS1C_EENS_8epilogue10collective6detail29Sm90TmaWarpSpecializedAdapterINS1G_15DefaultEpilogueISK_SL_SL_NS1F_6thread17LinearCombinationISK_Li1EffLNS1K_9ScaleType4KindE0ELNS_15FloatRoundStyleE2ESK_EENS1_15EpilogueDefaultEEEEEvvEEEEvNT_6ParamsE)
        /*0008*/ 	.word	0x000000a8


	//----- nvinfo : EIATTR_FRAME_SIZE
	.align		4
.L_12:
        /*000c*/ 	.byte	0x04, 0x11
        /*000e*/ 	.short	(.L_14 - .L_13)
	.align		4
.L_13:
        /*0010*/ 	.word	index@(_ZN7cutlass13device_kernelINS_4gemm6kernel13GemmUniversalIN4cute5tupleIJiiiiEEENS1_10collective13CollectiveMmaINS1_37MainloopSm90TmaGmmaWarpSpecializedFP8ILi22ENS5_IJNS4_1CILi2EEENSA_ILi1EEESC_EEENS1_35KernelTmaWarpSpecializedCooperativeEEENS5_IJNSA_ILi128EEENSA_ILi192EEENSA_ILi32EEEEEENS_12float_e4m3_tENS5_IJlSC_lEEESK_SL_NS4_8TiledMMAINS4_8MMA_AtomIJNS4_4SM904GMMA31MMA_64x192x32_F32E4M3E4M3_SS_TNILNSP_7ScaleInE1ELSR_1EEEEEENS4_6LayoutISD_NS5_IJSC_NSA_ILi0EEESV_EEEEENS5_IJNS4_10UnderscoreESY_SY_EEEEENS4_13SM90_TMA_LOADENS4_14ComposedLayoutINS4_7SwizzleILi1ELi4ELi3EEENS4_18smem_ptr_flag_bitsILi8EEENSU_INS5_IJNSA_ILi8EEESI_EEENS5_IJSI_SC_EEEEEEEvNS4_8identityENS4_23SM90_TMA_LOAD_MULTICASTES1B_vS1C_EENS_8epilogue10collective6detail29Sm90TmaWarpSpecializedAdapterINS1G_15DefaultEpilogueISK_SL_SL_NS1F_6thread17LinearCombinationISK_Li1EffLNS1K_9ScaleType4KindE0ELNS_15FloatRoundStyleE2ESK_EENS1_15EpilogueDefaultEEEEEvvEEEEvNT_6ParamsE)
        /*0014*/ 	.word	0x00000000


	//----- nvinfo : EIATTR_MIN_STACK_SIZE
	.align		4
.L_14:
        /*0018*/ 	.byte	0x04, 0x12
        /*001a*/ 	.short	(.L_16 - .L_15)
	.align		4
.L_15:
        /*001c*/ 	.word	index@(_ZN7cutlass13device_kernelINS_4gemm6kernel13GemmUniversalIN4cute5tupleIJiiiiEEENS1_10collective13CollectiveMmaINS1_37MainloopSm90TmaGmmaWarpSpecializedFP8ILi22ENS5_IJNS4_1CILi2EEENSA_ILi1EEESC_EEENS1_35KernelTmaWarpSpecializedCooperativeEEENS5_IJNSA_ILi128EEENSA_ILi192EEENSA_ILi32EEEEEENS_12float_e4m3_tENS5_IJlSC_lEEESK_SL_NS4_8TiledMMAINS4_8MMA_AtomIJNS4_4SM904GMMA31MMA_64x192x32_F32E4M3E4M3_SS_TNILNSP_7ScaleInE1ELSR_1EEEEEENS4_6LayoutISD_NS5_IJSC_NSA_ILi0EEESV_EEEEENS5_IJNS4_10UnderscoreESY_SY_EEEEENS4_13SM90_TMA_LOADENS4_14ComposedLayoutINS4_7SwizzleILi1ELi4ELi3EEENS4_18smem_ptr_flag_bitsILi8EEENSU_INS5_IJNSA_ILi8EEESI_EEENS5_IJSI_SC_EEEEEEEvNS4_8identityENS4_23SM90_TMA_LOAD_MULTICASTES1B_vS1C_EENS_8epilogue10collective6detail29Sm90TmaWarpSpecializedAdapterINS1G_15DefaultEpilogueISK_SL_SL_NS1F_6thread17LinearCombinationISK_Li1EffLNS1K_9ScaleType4KindE0ELNS_15FloatRoundStyleE2ESK_EENS1_15EpilogueDefaultEEEEEvvEEEEvNT_6ParamsE)
        /*0020*/ 	.word	0x00000000
.L_16:


//--------------------- .nv.compat                --------------------------
	.section	.nv.compat,"",@"SHT_CUDA_COMPAT_INFO"
	.align	4
        /*0000*/ 	.byte	0x02, 0x09, 0x01, 0x00, 0x02, 0x02, 0x04, 0x00, 0x02, 0x05, 0x05, 0x00, 0x03, 0x07, 0x01, 0x01
        /*0010*/ 	.byte	0x02, 0x03, 0x01, 0x00, 0x02, 0x06, 0x01, 0x00, 0x04, 0x0b, 0x08, 0x00, 0x00, 0x00, 0x00, 0x00
        /*0020*/ 	.byte	0x00, 0x00, 0x00, 0x00


//--------------------- .nv.info._ZN7cutlass13device_kernelINS_4gemm6kernel13GemmUniversalIN4cute5tupleIJiiiiEEENS1_10collective13CollectiveMmaINS1_37MainloopSm90TmaGmmaWarpSpecializedFP8ILi22ENS5_IJNS4_1CILi2EEENSA_ILi1EEESC_EEENS1_35KernelTmaWarpSpecializedCooperativeEEENS5_IJNSA_ILi128EEENSA_ILi192EEENSA_ILi32EEEEEENS_12float_e4m3_tENS5_IJlSC_lEEESK_SL_NS4_8TiledMMAINS4_8MMA_AtomIJNS4_4SM904GMMA31MMA_64x192x32_F32E4M3E4M3_SS_TNILNSP_7ScaleInE1ELSR_1EEEEEENS4_6LayoutISD_NS5_IJSC_NSA_ILi0EEESV_EEEEENS5_IJNS4_10UnderscoreESY_SY_EEEEENS4_13SM90_TMA_LOADENS4_14ComposedLayoutINS4_7SwizzleILi1ELi4ELi3EEENS4_18smem_ptr_flag_bitsILi8EEENSU_INS5_IJNSA_ILi8EEESI_EEENS5_IJSI_SC_EEEEEEEvNS4_8identityENS4_23SM90_TMA_LOAD_MULTICASTES1B_vS1C_EENS_8epilogue10collective6detail29Sm90TmaWarpSpecializedAdapterINS1G_15DefaultEpilogueISK_SL_SL_NS1F_6thread17LinearCombinationISK_Li1EffLNS1K_9ScaleType4KindE0ELNS_15FloatRoundStyleE2ESK_EENS1_15EpilogueDefaultEEEEEvvEEEEvNT_6ParamsE --------------------------
	.section	.nv.info._ZN7cutlass13device_kernelINS_4gemm6kernel13GemmUniversalIN4cute5tupleIJiiiiEEENS1_10collective13CollectiveMmaINS1_37MainloopSm90TmaGmmaWarpSpecializedFP8ILi22ENS5_IJNS4_1CILi2EEENSA_ILi1EEESC_EEENS1_35KernelTmaWarpSpecializedCooperativeEEENS5_IJNSA_ILi128EEENSA_ILi192EEENSA_ILi32EEEEEENS_12float_e4m3_tENS5_IJlSC_lEEESK_SL_NS4_8TiledMMAINS4_8MMA_AtomIJNS4_4SM904GMMA31MMA_64x192x32_F32E4M3E4M3_SS_TNILNSP_7ScaleInE1ELSR_1EEEEEENS4_6LayoutISD_NS5_IJSC_NSA_ILi0EEESV_EEEEENS5_IJNS4_10UnderscoreESY_SY_EEEEENS4_13SM90_TMA_LOADENS4_14ComposedLayoutINS4_7SwizzleILi1ELi4ELi3EEENS4_18smem_ptr_flag_bitsILi8EEENSU_INS5_IJNSA_ILi8EEESI_EEENS5_IJSI_SC_EEEEEEEvNS4_8identityENS4_23SM90_TMA_LOAD_MULTICASTES1B_vS1C_EENS_8epilogue10collective6detail29Sm90TmaWarpSpecializedAdapterINS1G_15DefaultEpilogueISK_SL_SL_NS1F_6thread17LinearCombinationISK_Li1EffLNS1K_9ScaleType4KindE0ELNS_15FloatRoundStyleE2ESK_EENS1_15EpilogueDefaultEEEEEvvEEEEvNT_6ParamsE,"",@"SHT_CUDA_INFO"
	.sectionflags	@""
	.align	4


	//----- nvinfo : EIATTR_CUDA_API_VERSION
	.align		4
        /*0000*/ 	.byte	0x04, 0x37
        /*0002*/ 	.short	(.L_18 - .L_17)
.L_17:
        /*0004*/ 	.word	0x00000082


	//----- nvinfo : EIATTR_KPARAM_INFO
	.align		4
.L_18:
        /*0008*/ 	.byte	0x04, 0x17
        /*000a*/ 	.short	(.L_20 - .L_19)
.L_19:
        /*000c*/ 	.word	0x00000000
        /*0010*/ 	.short	0x0000
        /*0012*/ 	.short	0x0070
        /*0014*/ 	.byte	0x00, 0xf0, 0x01, 0x10


	//----- nvinfo : EIATTR_SPARSE_MMA_MASK
	.align		4
.L_20:
        /*0018*/ 	.byte	0x03, 0x50
        /*001a*/ 	.short	0x0000


	//----- nvinfo : EIATTR_MAXREG_COUNT
	.align		4
        /*001c*/ 	.byte	0x03, 0x1b
        /*001e*/ 	.short	0x00a8


	//----- nvinfo : EIATTR_NUM_BARRIERS
	.align		4
        /*0020*/ 	.byte	0x02, 0x4c
        /*0022*/ 	.byte	0x01
	.zero		1


	//----- nvinfo : EIATTR_MERCURY_ISA_VERSION
	.align		4
        /*0024*/ 	.byte	0x03, 0x5f
        /*0026*/ 	.short	0x0101


	//----- nvinfo : EIATTR_INT_WARP_WIDE_INSTR_OFFSETS
	.align		4
        /*0028*/ 	.byte	0x04, 0x31
        /*002a*/ 	.short	(.L_22 - .L_21)


	//   ....[0]....
.L_21:
        /*002c*/ 	.word	0x00000710


	//   ....[1]....
        /*0030*/ 	.word	0x00000740


	//   ....[2]....
        /*0034*/ 	.word	0x000008c0


	//----- nvinfo : EIATTR_COOP_GROUP_MASK_REGIDS
	.align		4
.L_22:
        /*0038*/ 	.byte	0x04, 0x29
        /*003a*/ 	.short	(.L_24 - .L_23)


	//   ....[0]....
.L_23:
        /*003c*/ 	.word	0xffffffff


	//   ....[1]....
        /*0040*/ 	.word	0xffffffff


	//   ....[2]....
        /*0044*/ 	.word	0xffffffff


	//   ....[3]....
        /*0048*/ 	.word	0xffffffff


	//   ....[4]....
        /*004c*/ 	.word	0xffffffff


	//   ....[5]....
        /*0050*/ 	.word	0xffffffff


	//----- nvinfo : EIATTR_COOP_GROUP_INSTR_OFFSETS
	.align		4
.L_24:
        /*0054*/ 	.byte	0x04, 0x28
        /*0056*/ 	.short	(.L_26 - .L_25)


	//   ....[0]....
.L_25:
        /*0058*/ 	.word	0x00000060


	//   ....[1]....
        /*005c*/ 	.word	0x00000070


	//   ....[2]....
        /*0060*/ 	.word	0x00000130


	//   ....[3]....
        /*0064*/ 	.word	0x00000540


	//   ....[4]....
        /*0068*/ 	.word	0x00000a60


	//   ....[5]....
        /*006c*/ 	.word	0x000014e0


	//----- nvinfo : EIATTR_REG_RECONFIG
	.align		4
.L_26:
        /*0070*/ 	.byte	0x01, 0x54
	.zero		2


	//----- nvinfo : EIATTR_MBARRIER_INSTR_OFFSETS
	.align		4
        /*0074*/ 	.byte	0x04, 0x39
        /*0076*/ 	.short	(.L_28 - .L_27)


	//   ....[0]....
.L_27:
        /*0078*/ 	.word	0x00000250
        /*007c*/ 	.word	0x000000ff
        /*0080*/ 	.word	0x00000000
        /*0084*/ 	.short	0x0100
        /*0086*/ 	.byte	0x08
	.zero		1


	//   ....[1]....
        /*0088*/ 	.word	0x00000260
        /*008c*/ 	.word	0x000000ff
        /*0090*/ 	.word	0x000000b0
        /*0094*/ 	.short	0x0100
        /*0096*/ 	.byte	0x08
	.zero		1


	//   ....[2]....
        /*0098*/ 	.word	0x00000270
        /*009c*/ 	.word	0x000000ff
        /*00a0*/ 	.word	0x00000008
        /*00a4*/ 	.short	0x0100
        /*00a6*/ 	.byte	0x08
	.zero		1


	//   ....[3]....
        /*00a8*/ 	.word	0x00000280
        /*00ac*/ 	.word	0x000000ff
        /*00b0*/ 	.word	0x000000b8
        /*00b4*/ 	.short	0x0100
        /*00b6*/ 	.byte	0x08
	.zero		1


	//   ....[4]....
        /*00b8*/ 	.word	0x00000290
        /*00bc*/ 	.word	0x000000ff
        /*00c0*/ 	.word	0x00000010
        /*00c4*/ 	.short	0x0100
        /*00c6*/ 	.byte	0x08
	.zero		1


	//   ....[5]....
        /*00c8*/ 	.word	0x000002a0
        /*00cc*/ 	.word	0x000000ff
        /*00d0*/ 	.word	0x000000c0
        /*00d4*/ 	.short	0x0100
        /*00d6*/ 	.byte	0x08
	.zero		1


	//   ....[6]....
        /*00d8*/ 	.word	0x000002b0
        /*00dc*/ 	.word	0x000000ff
        /*00e0*/ 	.word	0x00000018
        /*00e4*/ 	.short	0x0100
        /*00e6*/ 	.byte	0x08
	.zero		1


	//   ....[7]....
        /*00e8*/ 	.word	0x000002c0
        /*00ec*/ 	.word	0x000000ff
        /*00f0*/ 	.word	0x000000c8
        /*00f4*/ 	.short	0x0100
        /*00f6*/ 	.byte	0x08
	.zero		1


	//   ....[8]....
        /*00f8*/ 	.word	0x000002d0
        /*00fc*/ 	.word	0x000000ff
        /*0100*/ 	.word	0x00000020
        /*0104*/ 	.short	0x0100
        /*0106*/ 	.byte	0x08
	.zero		1


	//   ....[9]....
        /*0108*/ 	.word	0x000002e0
        /*010c*/ 	.word	0x000000ff
        /*0110*/ 	.word	0x000000d0
        /*0114*/ 	.short	0x0100
        /*0116*/ 	.byte	0x08
	.zero		1


	//   ....[10]....
        /*0118*/ 	.word	0x000002f0
        /*011c*/ 	.word	0x000000ff
        /*0120*/ 	.word	0x00000028
        /*0124*/ 	.short	0x0100
        /*0126*/ 	.byte	0x08
	.zero		1


	//   ....[11]....
        /*0128*/ 	.word	0x00000300
        /*012c*/ 	.word	0x000000ff
        /*0130*/ 	.word	0x000000d8
        /*0134*/ 	.short	0x0100
        /*0136*/ 	.byte	0x08
	.zero		1


	//   ....[12]....
        /*0138*/ 	.word	0x00000310
        /*013c*/ 	.word	0x000000ff
        /*0140*/ 	.word	0x00000030
        /*0144*/ 	.short	0x0100
        /*0146*/ 	.byte	0x08
	.zero		1


	//   ....[13]....
        /*0148*/ 	.word	0x00000320
        /*014c*/ 	.word	0x000000ff
        /*0150*/ 	.word	0x000000e0
        /*0154*/ 	.short	0x0100
        /*0156*/ 	.byte	0x08
	.zero		1


	//   ....[14]....
        /*0158*/ 	.word	0x00000330
        /*015c*/ 	.word	0x000000ff
        /*0160*/ 	.word	0x00000038
        /*0164*/ 	.short	0x0100
        /*0166*/ 	.byte	0x08
	.zero		1


	//   ....[15]....
        /*0168*/ 	.word	0x00000340
        /*016c*/ 	.word	0x000000ff
        /*0170*/ 	.word	0x000000e8
        /*0174*/ 	.short	0x0100
        /*0176*/ 	.byte	0x08
	.zero		1


	//   ....[16]....
        /*0178*/ 	.word	0x00000350
        /*017c*/ 	.word	0x000000ff
        /*0180*/ 	.word	0x00000040
        /*0184*/ 	.short	0x0100
        /*0186*/ 	.byte	0x08
	.zero		1


	//   ....[17]....
        /*0188*/ 	.word	0x00000360
        /*018c*/ 	.word	0x000000ff
        /*0190*/ 	.word	0x000000f0
        /*0194*/ 	.short	0x0100
        /*0196*/ 	.byte	0x08
	.zero		1


	//   ....[18]....
        /*0198*/ 	.word	0x00000370
        /*019c*/ 	.word	0x000000ff
        /*01a0*/ 	.word	0x00000048
        /*01a4*/ 	.short	0x0100
        /*01a6*/ 	.byte	0x08
	.zero		1


	//   ....[19]....
        /*01a8*/ 	.word	0x00000380
        /*01ac*/ 	.word	0x000000ff
        /*01b0*/ 	.word	0x000000f8
        /*01b4*/ 	.short	0x0100
        /*01b6*/ 	.byte	0x08
	.zero		1


	//   ....[20]....
        /*01b8*/ 	.word	0x00000390
        /*01bc*/ 	.word	0x000000ff
        /*01c0*/ 	.word	0x00000050
        /*01c4*/ 	.short	0x0100
        /*01c6*/ 	.byte	0x08
	.zero		1


	//   ....[21]....
        /*01c8*/ 	.word	0x000003a0
        /*01cc*/ 	.word	0x000000ff
        /*01d0*/ 	.word	0x00000100
        /*01d4*/ 	.short	0x0100
        /*01d6*/ 	.byte	0x08
	.zero		1


	//   ....[22]....
        /*01d8*/ 	.word	0x000003b0
        /*01dc*/ 	.word	0x000000ff
        /*01e0*/ 	.word	0x00000058
        /*01e4*/ 	.short	0x0100
        /*01e6*/ 	.byte	0x08
	.zero		1


	//   ....[23]....
        /*01e8*/ 	.word	0x000003c0
        /*01ec*/ 	.word	0x000000ff
        /*01f0*/ 	.word	0x00000108
        /*01f4*/ 	.short	0x0100
        /*01f6*/ 	.byte	0x08
	.zero		1


	//   ....[24]....
        /*01f8*/ 	.word	0x000003d0
        /*01fc*/ 	.word	0x000000ff
        /*0200*/ 	.word	0x00000060
        /*0204*/ 	.short	0x0100
        /*0206*/ 	.byte	0x08
	.zero		1


	//   ....[25]....
        /*0208*/ 	.word	0x000003e0
        /*020c*/ 	.word	0x000000ff
        /*0210*/ 	.word	0x00000110
        /*0214*/ 	.short	0x0100
        /*0216*/ 	.byte	0x08
	.zero		1


	//   ....[26]....
        /*0218*/ 	.word	0x000003f0
        /*021c*/ 	.word	0x000000ff
        /*0220*/ 	.word	0x00000068
        /*0224*/ 	.short	0x0100
        /*0226*/ 	.byte	0x08
	.zero		1


	//   ....[27]....
        /*0228*/ 	.word	0x00000400
        /*022c*/ 	.word	0x000000ff
        /*0230*/ 	.word	0x00000118
        /*0234*/ 	.short	0x0100
        /*0236*/ 	.byte	0x08
	.zero		1


	//   ....[28]....
        /*0238*/ 	.word	0x00000410
        /*023c*/ 	.word	0x000000ff
        /*0240*/ 	.word	0x00000070
        /*0244*/ 	.short	0x0100
        /*0246*/ 	.byte	0x08
	.zero		1


	//   ....[29]....
        /*0248*/ 	.word	0x00000420
        /*024c*/ 	.word	0x000000ff
        /*0250*/ 	.word	0x00000120
        /*0254*/ 	.short	0x0100
        /*0256*/ 	.byte	0x08
	.zero		1


	//   ....[30]....
        /*0258*/ 	.word	0x00000430
        /*025c*/ 	.word	0x000000ff
        /*0260*/ 	.word	0x00000078
        /*0264*/ 	.short	0x0100
        /*0266*/ 	.byte	0x08
	.zero		1


	//   ....[31]....
        /*0268*/ 	.word	0x00000440
        /*026c*/ 	.word	0x000000ff
        /*0270*/ 	.word	0x00000128
        /*0274*/ 	.short	0x0100
        /*0276*/ 	.byte	0x08
	.zero		1


	//   ....[32]....
        /*0278*/ 	.word	0x00000450
        /*027c*/ 	.word	0x000000ff
        /*0280*/ 	.word	0x00000080
        /*0284*/ 	.short	0x0100
        /*0286*/ 	.byte	0x08
	.zero		1


	//   ....[33]....
        /*0288*/ 	.word	0x00000460
        /*028c*/ 	.word	0x000000ff
        /*0290*/ 	.word	0x00000130
        /*0294*/ 	.short	0x0100
        /*0296*/ 	.byte	0x08
	.zero		1


	//   ....[34]....
        /*0298*/ 	.word	0x00000470
        /*029c*/ 	.word	0x000000ff
        /*02a0*/ 	.word	0x00000088
        /*02a4*/ 	.short	0x0100
        /*02a6*/ 	.byte	0x08
	.zero		1


	//   ....[35]....
        /*02a8*/ 	.word	0x00000480
        /*02ac*/ 	.word	0x000000ff
        /*02b0*/ 	.word	0x00000138
        /*02b4*/ 	.short	0x0100
        /*02b6*/ 	.byte	0x08
	.zero		1


	//   ....[36]....
        /*02b8*/ 	.word	0x00000490
        /*02bc*/ 	.word	0x000000ff
        /*02c0*/ 	.word	0x00000090
        /*02c4*/ 	.short	0x0100
        /*02c6*/ 	.byte	0x08
	.zero		1


	//   ....[37]....
        /*02c8*/ 	.word	0x000004a0
        /*02cc*/ 	.word	0x000000ff
        /*02d0*/ 	.word	0x00000140
        /*02d4*/ 	.short	0x0100
        /*02d6*/ 	.byte	0x08
	.zero		1


	//   ....[38]....
        /*02d8*/ 	.word	0x000004b0
        /*02dc*/ 	.word	0x000000ff
        /*02e0*/ 	.word	0x00000098
        /*02e4*/ 	.short	0x0100
        /*02e6*/ 	.byte	0x08
	.zero		1


	//   ....[39]....
        /*02e8*/ 	.word	0x000004c0
        /*02ec*/ 	.word	0x000000ff
        /*02f0*/ 	.word	0x00000148
        /*02f4*/ 	.short	0x0100
        /*02f6*/ 	.byte	0x08
	.zero		1


	//   ....[40]....
        /*02f8*/ 	.word	0x000004d0
        /*02fc*/ 	.word	0x000000ff
        /*0300*/ 	.word	0x000000a0
        /*0304*/ 	.short	0x0100
        /*0306*/ 	.byte	0x08
	.zero		1


	//   ....[41]....
        /*0308*/ 	.word	0x000004e0
        /*030c*/ 	.word	0x000000ff
        /*0310*/ 	.word	0x00000150
        /*0314*/ 	.short	0x0100
        /*0316*/ 	.byte	0x08
	.zero		1


	//   ....[42]....
        /*0318*/ 	.word	0x000004f0
        /*031c*/ 	.word	0x000000ff
        /*0320*/ 	.word	0x000000a8
        /*0324*/ 	.short	0x0100
        /*0326*/ 	.byte	0x08
	.zero		1


	//   ....[43]....
        /*0328*/ 	.word	0x00000500
        /*032c*/ 	.word	0x000000ff
        /*0330*/ 	.word	0x00000158
        /*0334*/ 	.short	0x0100
        /*0336*/ 	.byte	0x08
	.zero		1


	//   ....[44]....
        /*0338*/ 	.word	0x00000950
        /*033c*/ 	.word	0x000000ff
        /*0340*/ 	.word	0x00000170
        /*0344*/ 	.short	0x0100
        /*0346*/ 	.byte	0x06
	.zero		1


	//   ....[45]....
        /*0348*/ 	.word	0x000009f0
        /*034c*/ 	.word	0x000000ff
        /*0350*/ 	.word	0x00000178
        /*0354*/ 	.short	0x0100
        /*0356*/ 	.byte	0x06
	.zero		1


	//   ....[46]....
        /*0358*/ 	.word	0x00001c00
        /*035c*/ 	.word	0x000000ff
        /*0360*/ 	.word	0x00000000
        /*0364*/ 	.short	0x010a
        /*0366*/ 	.byte	0x06
	.zero		1


	//   ....[47]....
        /*0368*/ 	.word	0x00001c40
        /*036c*/ 	.word	0x000000ff
        /*0370*/ 	.word	0x00000000
        /*0374*/ 	.short	0x010a
        /*0376*/ 	.byte	0x06
	.zero		1


	//   ....[48]....
        /*0378*/ 	.word	0x00002810
        /*037c*/ 	.word	0x000000ff
        /*0380*/ 	.word	0x00000000
        /*0384*/ 	.short	0x010a
        /*0386*/ 	.byte	0x0c
	.zero		1


	//   ....[49]....
        /*0388*/ 	.word	0x00002850
        /*038c*/ 	.word	0x000000ff
        /*0390*/ 	.word	0x00000000
        /*0394*/ 	.short	0x010a
        /*0396*/ 	.byte	0x0c
	.zero		1


	//   ....[50]....
        /*0398*/ 	.word	0x00003030
        /*039c*/ 	.word	0x0000000c
        /*03a0*/ 	.word	0x00000000
        /*03a4*/ 	.short	0x0101
        /*03a6*/ 	.byte	0x3f
	.zero		1


	//   ....[51]....
        /*03a8*/ 	.word	0x000038d0
        /*03ac*/ 	.word	0x0000000a
        /*03b0*/ 	.word	0x00000000
        /*03b4*/ 	.short	0x0101
        /*03b6*/ 	.byte	0x3f
	.zero		1


	//   ....[52]....
        /*03b8*/ 	.word	0x0000b3b0
        /*03bc*/ 	.word	0x00000014
        /*03c0*/ 	.word	0x000000b0
        /*03c4*/ 	.short	0x010a
        /*03c6*/ 	.byte	0x3f
	.zero		1


	//   ....[53]....
        /*03c8*/ 	.word	0x0000b720
        /*03cc*/ 	.word	0x00000008
        /*03d0*/ 	.word	0x00000178
        /*03d4*/ 	.short	0x0101
        /*03d6*/ 	.byte	0x3f
	.zero		1


	//   ....[54]....
        /*03d8*/ 	.word	0x0000be50
        /*03dc*/ 	.word	0x00000006
        /*03e0*/ 	.word	0x00000000
        /*03e4*/ 	.short	0x010a
        /*03e6*/ 	.byte	0x3f
	.zero		1


	//   ....[55]....
        /*03e8*/ 	.word	0x0000bed0
        /*03ec*/ 	.word	0x00000007
        /*03f0*/ 	.word	0x00000000
        /*03f4*/ 	.short	0x010a
        /*03f6*/ 	.byte	0x3f
	.zero		1


	//   ....[56]....
        /*03f8*/ 	.word	0x0000bf60
        /*03fc*/ 	.word	0x00000006
        /*0400*/ 	.word	0x00000000
        /*0404*/ 	.short	0x010a
        /*0406*/ 	.byte	0x3f
	.zero		1


	//   ....[57]....
        /*0408*/ 	.word	0x0000bff0
        /*040c*/ 	.word	0x00000009
        /*0410*/ 	.word	0x00000000
        /*0414*/ 	.short	0x010a
        /*0416*/ 	.byte	0x3f
	.zero		1


	//   ....[58]....
        /*0418*/ 	.word	0x0000c080
        /*041c*/ 	.word	0x00000006
        /*0420*/ 	.word	0x00000000
        /*0424*/ 	.short	0x010a
        /*0426*/ 	.byte	0x3f
	.zero		1


	//   ....[59]....
        /*0428*/ 	.word	0x0000c110
        /*042c*/ 	.word	0x00000009
        /*0430*/ 	.word	0x00000000
        /*0434*/ 	.short	0x010a
        /*0436*/ 	.byte	0x3f
	.zero		1


	//   ....[60]....
        /*0438*/ 	.word	0x0000c1a0
        /*043c*/ 	.word	0x00000006
        /*0440*/ 	.word	0x00000000
        /*0444*/ 	.short	0x010a
        /*0446*/ 	.byte	0x3f
	.zero		1


	//   ....[61]....
        /*0448*/ 	.word	0x0000c230
        /*044c*/ 	.word	0x00000009
        /*0450*/ 	.word	0x00000000
        /*0454*/ 	.short	0x010a
        /*0456*/ 	.byte	0x3f
	.zero		1


	//   ....[62]....
        /*0458*/ 	.word	0x0000c2c0
        /*045c*/ 	.word	0x00000006
        /*0460*/ 	.word	0x00000000
        /*0464*/ 	.short	0x010a
        /*0466*/ 	.byte	0x3f
	.zero		1


	//   ....[63]....
        /*0468*/ 	.word	0x0000c350
        /*046c*/ 	.word	0x00000009
        /*0470*/ 	.word	0x00000000
        /*0474*/ 	.short	0x010a
        /*0476*/ 	.byte	0x3f
	.zero		1


	//   ....[64]....
        /*0478*/ 	.word	0x0000c3e0
        /*047c*/ 	.word	0x00000006
        /*0480*/ 	.word	0x00000000
        /*0484*/ 	.short	0x010a
        /*0486*/ 	.byte	0x3f
	.zero		1


	//   ....[65]....
        /*0488*/ 	.word	0x0000c470
        /*048c*/ 	.word	0x00000009
        /*0490*/ 	.word	0x00000000
        /*0494*/ 	.short	0x010a
        /*0496*/ 	.byte	0x3f
	.zero		1


	//   ....[66]....
        /*0498*/ 	.word	0x0000c500
        /*049c*/ 	.word	0x00000006
        /*04a0*/ 	.word	0x00000000
        /*04a4*/ 	.short	0x010a
        /*04a6*/ 	.byte	0x3f
	.zero		1


	//   ....[67]....
        /*04a8*/ 	.word	0x0000c590
        /*04ac*/ 	.word	0x00000009
        /*04b0*/ 	.word	0x00000000
        /*04b4*/ 	.short	0x010a
        /*04b6*/ 	.byte	0x3f
	.zero		1


	//   ....[68]....
        /*04b8*/ 	.word	0x0000c620
        /*04bc*/ 	.word	0x00000006
        /*04c0*/ 	.word	0x00000000
        /*04c4*/ 	.short	0x010a
        /*04c6*/ 	.byte	0x3f
	.zero		1


	//   ....[69]....
        /*04c8*/ 	.word	0x0000c6b0
        /*04cc*/ 	.word	0x00000009
        /*04d0*/ 	.word	0x00000000
        /*04d4*/ 	.short	0x010a
        /*04d6*/ 	.byte	0x3f
	.zero		1


	//   ....[70]....
        /*04d8*/ 	.word	0x0000c740
        /*04dc*/ 	.word	0x00000006
        /*04e0*/ 	.word	0x00000000
        /*04e4*/ 	.short	0x010a
        /*04e6*/ 	.byte	0x3f
	.zero		1


	//   ....[71]....
        /*04e8*/ 	.word	0x0000c7d0
        /*04ec*/ 	.word	0x00000009
        /*04f0*/ 	.word	0x00000000
        /*04f4*/ 	.short	0x010a
        /*04f6*/ 	.byte	0x3f
	.zero		1


	//   ....[72]....
        /*04f8*/ 	.word	0x0000c860
        /*04fc*/ 	.word	0x00000006
        /*0500*/ 	.word	0x00000000
        /*0504*/ 	.short	0x010a
        /*0506*/ 	.byte	0x3f
	.zero		1


	//   ....[73]....
        /*0508*/ 	.word	0x0000c8f0
        /*050c*/ 	.word	0x00000009
        /*0510*/ 	.word	0x00000000
        /*0514*/ 	.short	0x010a
        /*0516*/ 	.byte	0x3f
	.zero		1


	//   ....[74]....
        /*0518*/ 	.word	0x0000c980
        /*051c*/ 	.word	0x00000006
        /*0520*/ 	.word	0x00000000
        /*0524*/ 	.short	0x010a
        /*0526*/ 	.byte	0x3f
	.zero		1


	//   ....[75]....
        /*0528*/ 	.word	0x0000ca10
        /*052c*/ 	.word	0x00000003
        /*0530*/ 	.word	0x00000000
        /*0534*/ 	.short	0x010a
        /*0536*/ 	.byte	0x3f
	.zero		1


	//   ....[76]....
        /*0538*/ 	.word	0x0000ca80
        /*053c*/ 	.word	0x0000000b
        /*0540*/ 	.word	0x00000000
        /*0544*/ 	.short	0x010a
        /*0546*/ 	.byte	0x3f
	.zero		1


	//   ....[77]....
        /*0548*/ 	.word	0x0000cae0
        /*054c*/ 	.word	0x0000000d
        /*0550*/ 	.word	0x00000000
        /*0554*/ 	.short	0x010a
        /*0556*/ 	.byte	0x3f
	.zero		1


	//   ....[78]....
        /*0558*/ 	.word	0x0000cbb0
        /*055c*/ 	.word	0x00000014
        /*0560*/ 	.word	0x000000b0
        /*0564*/ 	.short	0x010a
        /*0566*/ 	.byte	0x3f
	.zero		1


	//   ....[79]....
        /*0568*/ 	.word	0x0000cc80
        /*056c*/ 	.word	0x00000006
        /*0570*/ 	.word	0x00000000
        /*0574*/ 	.short	0x010a
        /*0576*/ 	.byte	0x3f
	.zero		1


	//   ....[80]....
        /*0578*/ 	.word	0x0000ccd0
        /*057c*/ 	.word	0x00000007
        /*0580*/ 	.word	0x00000000
        /*0584*/ 	.short	0x010a
        /*0586*/ 	.byte	0x3f
	.zero		1


	//   ....[81]....
        /*0588*/ 	.word	0x0000cd20
        /*058c*/ 	.word	0x00000006
        /*0590*/ 	.word	0x00000000
        /*0594*/ 	.short	0x010a
        /*0596*/ 	.byte	0x3f
	.zero		1


	//   ....[82]....
        /*0598*/ 	.word	0x0000cd70
        /*059c*/ 	.word	0x00000009
        /*05a0*/ 	.word	0x00000000
        /*05a4*/ 	.short	0x010a
        /*05a6*/ 	.byte	0x3f
	.zero		1


	//   ....[83]....
        /*05a8*/ 	.word	0x0000cdc0
        /*05ac*/ 	.word	0x00000006
        /*05b0*/ 	.word	0x00000000
        /*05b4*/ 	.short	0x010a
        /*05b6*/ 	.byte	0x3f
	.zero		1


	//   ....[84]....
        /*05b8*/ 	.word	0x0000ce10
        /*05bc*/ 	.word	0x00000009
        /*05c0*/ 	.word	0x00000000
        /*05c4*/ 	.short	0x010a
        /*05c6*/ 	.byte	0x3f
	.zero		1


	//   ....[85]....
        /*05c8*/ 	.word	0x0000ce60
        /*05cc*/ 	.word	0x00000006
        /*05d0*/ 	.word	0x00000000
        /*05d4*/ 	.short	0x010a
        /*05d6*/ 	.byte	0x3f
	.zero		1


	//   ....[86]....
        /*05d8*/ 	.word	0x0000ceb0
        /*05dc*/ 	.word	0x00000009
        /*05e0*/ 	.word	0x00000000
        /*05e4*/ 	.short	0x010a
        /*05e6*/ 	.byte	0x3f
	.zero		1


	//   ....[87]....
        /*05e8*/ 	.word	0x0000cf00
        /*05ec*/ 	.word	0x00000006
        /*05f0*/ 	.word	0x00000000
        /*05f4*/ 	.short	0x010a
        /*05f6*/ 	.byte	0x3f
	.zero		1


	//   ....[88]....
        /*05f8*/ 	.word	0x0000cf50
        /*05fc*/ 	.word	0x00000009
        /*0600*/ 	.word	0x00000000
        /*0604*/ 	.short	0x010a
        /*0606*/ 	.byte	0x3f
	.zero		1


	//   ....[89]....
        /*0608*/ 	.word	0x0000cfa0
        /*060c*/ 	.word	0x00000006
        /*0610*/ 	.word	0x00000000
        /*0614*/ 	.short	0x010a
        /*0616*/ 	.byte	0x3f
	.zero		1


	//   ....[90]....
        /*0618*/ 	.word	0x0000cff0
        /*061c*/ 	.word	0x00000009
        /*0620*/ 	.word	0x00000000
        /*0624*/ 	.short	0x010a
        /*0626*/ 	.byte	0x3f
	.zero		1


	//   ....[91]....
        /*0628*/ 	.word	0x0000d040
        /*062c*/ 	.word	0x00000006
        /*0630*/ 	.word	0x00000000
        /*0634*/ 	.short	0x010a
        /*0636*/ 	.byte	0x3f
	.zero		1


	//   ....[92]....
        /*0638*/ 	.word	0x0000d090
        /*063c*/ 	.word	0x00000009
        /*0640*/ 	.word	0x00000000
        /*0644*/ 	.short	0x010a
        /*0646*/ 	.byte	0x3f
	.zero		1


	//   ....[93]....
        /*0648*/ 	.word	0x0000d0e0
        /*064c*/ 	.word	0x00000006
        /*0650*/ 	.word	0x00000000
        /*0654*/ 	.short	0x010a
        /*0656*/ 	.byte	0x3f
	.zero		1


	//   ....[94]....
        /*0658*/ 	.word	0x0000d130
        /*065c*/ 	.word	0x00000009
        /*0660*/ 	.word	0x00000000
        /*0664*/ 	.short	0x010a
        /*0666*/ 	.byte	0x3f
	.zero		1


	//   ....[95]....
        /*0668*/ 	.word	0x0000d180
        /*066c*/ 	.word	0x00000006
        /*0670*/ 	.word	0x00000000
        /*0674*/ 	.short	0x010a
        /*0676*/ 	.byte	0x3f
	.zero		1


	//   ....[96]....
        /*0678*/ 	.word	0x0000d1d0
        /*067c*/ 	.word	0x00000009
        /*0680*/ 	.word	0x00000000
        /*0684*/ 	.short	0x010a
        /*0686*/ 	.byte	0x3f
	.zero		1


	//   ....[97]....
        /*0688*/ 	.word	0x0000d220
        /*068c*/ 	.word	0x00000006
        /*0690*/ 	.word	0x00000000
        /*0694*/ 	.short	0x010a
        /*0696*/ 	.byte	0x3f
	.zero		1


	//   ....[98]....
        /*0698*/ 	.word	0x0000d270
        /*069c*/ 	.word	0x00000009
        /*06a0*/ 	.word	0x00000000
        /*06a4*/ 	.short	0x010a
        /*06a6*/ 	.byte	0x3f
	.zero		1


	//   ....[99]....
        /*06a8*/ 	.word	0x0000d2c0
        /*06ac*/ 	.word	0x00000006
        /*06b0*/ 	.word	0x00000000
        /*06b4*/ 	.short	0x010a
        /*06b6*/ 	.byte	0x3f
	.zero		1


	//----- nvinfo : EIATTR_NUM_MBARRIERS
	.align		4
.L_28:
        /*06b8*/ 	.byte	0x03, 0x38
        /*06ba*/ 	.short	0x002e


	//----- nvinfo : EIATTR_EXIT_INSTR_OFFSETS
	.align		4
        /*06bc*/ 	.byte	0x04, 0x1c
        /*06be*/ 	.short	(.L_30 - .L_29)


	//   ....[0]....
.L_29:
        /*06c0*/ 	.word	0x00000bc0


	//   ....[1]....
        /*06c4*/ 	.word	0x000013b0


	//   ....[2]....
        /*06c8*/ 	.word	0x0000aae0


	//   ....[3]....
        /*06cc*/ 	.word	0x0000b040


	//   ....[4]....
        /*06d0*/ 	.word	0x0000ca60


	//----- nvinfo : EIATTR_MAX_THREADS
	.align		4
.L_30:
        /*06d4*/ 	.byte	0x04, 0x05
        /*06d6*/ 	.short	(.L_32 - .L_31)
.L_31:
        /*06d8*/ 	.word	0x00000180
        /*06dc*/ 	.word	0x00000001
        /*06e0*/ 	.word	0x00000001


	//----- nvinfo : EIATTR_CRS_STACK_SIZE
	.align		4
.L_32:
        /*06e4*/ 	.byte	0x04, 0x1e
        /*06e6*/ 	.short	(.L_34 - .L_33)
.L_33:
        /*06e8*/ 	.word	0x00000000


	//----- nvinfo : EIATTR_CBANK_PARAM_SIZE
	.align		4
.L_34:
        /*06ec*/ 	.byte	0x03, 0x19
        /*06ee*/ 	.short	0x0470


	//----- nvinfo : EIATTR_PARAM_CBANK
	.align		4
        /*06f0*/ 	.byte	0x04, 0x0a
        /*06f2*/ 	.short	(.L_36 - .L_35)
	.align		4
.L_35:
        /*06f4*/ 	.word	index@(.nv.constant0._ZN7cutlass13device_kernelINS_4gemm6kernel13GemmUniversalIN4cute5tupleIJiiiiEEENS1_10collective13CollectiveMmaINS1_37MainloopSm90TmaGmmaWarpSpecializedFP8ILi22ENS5_IJNS4_1CILi2EEENSA_ILi1EEESC_EEENS1_35KernelTmaWarpSpecializedCooperativeEEENS5_IJNSA_ILi128EEENSA_ILi192EEENSA_ILi32EEEEEENS_12float_e4m3_tENS5_IJlSC_lEEESK_SL_NS4_8TiledMMAINS4_8MMA_AtomIJNS4_4SM904GMMA31MMA_64x192x32_F32E4M3E4M3_SS_TNILNSP_7ScaleInE1ELSR_1EEEEEENS4_6LayoutISD_NS5_IJSC_NSA_ILi0EEESV_EEEEENS5_IJNS4_10UnderscoreESY_SY_EEEEENS4_13SM90_TMA_LOADENS4_14ComposedLayoutINS4_7SwizzleILi1ELi4ELi3EEENS4_18smem_ptr_flag_bitsILi8EEENSU_INS5_IJNSA_ILi8EEESI_EEENS5_IJSI_SC_EEEEEEEvNS4_8identityENS4_23SM90_TMA_LOAD_MULTICASTES1B_vS1C_EENS_8epilogue10collective6detail29Sm90TmaWarpSpecializedAdapterINS1G_15DefaultEpilogueISK_SL_SL_NS1F_6thread17LinearCombinationISK_Li1EffLNS1K_9ScaleType4KindE0ELNS_15FloatRoundStyleE2ESK_EENS1_15EpilogueDefaultEEEEEvvEEEEvNT_6ParamsE)
        /*06f8*/ 	.short	0x0210
        /*06fa*/ 	.short	0x0470


	//----- nvinfo : EIATTR_SW_WAR
	.align		4
.L_36:
        /*06fc*/ 	.byte	0x04, 0x36
        /*06fe*/ 	.short	(.L_38 - .L_37)
.L_37:
        /*0700*/ 	.word	0x00000008
.L_38:


//--------------------- .nv.callgraph             --------------------------
	.section	.nv.callgraph,"",@"SHT_CUDA_CALLGRAPH"
	.align	4
	.sectionentsize	8
	.align		4
        /*0000*/ 	.word	0x00000000
	.align		4
        /*0004*/ 	.word	0xffffffff
	.align		4
        /*0008*/ 	.word	0x00000000
	.align		4
        /*000c*/ 	.word	0xfffffffe
	.align		4
        /*0010*/ 	.word	0x00000000
	.align		4
        /*0014*/ 	.word	0xfffffffd
	.align		4
        /*0018*/ 	.word	0x00000000
	.align		4
        /*001c*/ 	.word	0xfffffffc


//--------------------- .nv.constant4             --------------------------
	.section	.nv.constant4,"a",@progbits
	.align	8
	.align		8
.nv.constant4:
        /*0000*/ 	.dword	_ZN40_INTERNAL_bee9647b_4_k_cu_2af88bdc_118264cuda3std3__45__cpo5beginE
	.align		8
        /*0008*/ 	.dword	_ZN40_INTERNAL_bee9647b_4_k_cu_2af88bdc_118264cuda3std3__45__cpo3endE
	.align		8
        /*0010*/ 	.dword	_ZN40_INTERNAL_bee9647b_4_k_cu_2af88bdc_118264cuda3std3__45__cpo6cbeginE
	.align		8
        /*0018*/ 	.dword	_ZN40_INTERNAL_bee9647b_4_k_cu_2af88bdc_118264cuda3std3__45__cpo4cendE
	.align		8
        /*0020*/ 	.dword	_ZN40_INTERNAL_bee9647b_4_k_cu_2af88bdc_118264cuda3std3__442_GLOBAL__N__bee9647b_4_k_cu_2af88bdc_118266ignoreE
	.align		8
        /*0028*/ 	.dword	_ZN40_INTERNAL_bee9647b_4_k_cu_2af88bdc_118264cuda3std3__419piecewise_constructE
	.align		8
        /*0030*/ 	.dword	_ZN40_INTERNAL_bee9647b_4_k_cu_2af88bdc_118264cuda3std3__48in_placeE
	.align		8
        /*0038*/ 	.dword	_ZN40_INTERNAL_bee9647b_4_k_cu_2af88bdc_118264cuda3std6ranges3__45__cpo4swapE
	.align		8
        /*0040*/ 	.dword	_ZN40_INTERNAL_bee9647b_4_k_cu_2af88bdc_118264cuda3std6ranges3__45__cpo9iter_moveE
	.align		8
        /*0048*/ 	.dword	_ZN40_INTERNAL_bee9647b_4_k_cu_2af88bdc_118264cute7productE
	.align		8
        /*0050*/ 	.dword	_ZN40_INTERNAL_bee9647b_4_k_cu_2af88bdc_118264cute1_E


//--------------------- .text._ZN7cutlass13device_kernelINS_4gemm6kernel13GemmUniversalIN4cute5tupleIJiiiiEEENS1_10collective13CollectiveMmaINS1_37MainloopSm90TmaGmmaWarpSpecializedFP8ILi22ENS5_IJNS4_1CILi2EEENSA_ILi1EEESC_EEENS1_35KernelTmaWarpSpecializedCooperativeEEENS5_IJNSA_ILi128EEENSA_ILi192EEENSA_ILi32EEEEEENS_12float_e4m3_tENS5_IJlSC_lEEESK_SL_NS4_8TiledMMAINS4_8MMA_AtomIJNS4_4SM904GMMA31MMA_64x192x32_F32E4M3E4M3_SS_TNILNSP_7ScaleInE1ELSR_1EEEEEENS4_6LayoutISD_NS5_IJSC_NSA_ILi0EEESV_EEEEENS5_IJNS4_10UnderscoreESY_SY_EEEEENS4_13SM90_TMA_LOADENS4_14ComposedLayoutINS4_7SwizzleILi1ELi4ELi3EEENS4_18smem_ptr_flag_bitsILi8EEENSU_INS5_IJNSA_ILi8EEESI_EEENS5_IJSI_SC_EEEEEEEvNS4_8identityENS4_23SM90_TMA_LOAD_MULTICASTES1B_vS1C_EENS_8epilogue10collective6detail29Sm90TmaWarpSpecializedAdapterINS1G_15DefaultEpilogueISK_SL_SL_NS1F_6thread17LinearCombinationISK_Li1EffLNS1K_9ScaleType4KindE0ELNS_15FloatRoundStyleE2ESK_EENS1_15EpilogueDefaultEEEEEvvEEEEvNT_6ParamsE --------------------------
	.section	.text._ZN7cutlass13device_kernelINS_4gemm6kernel13GemmUniversalIN4cute5tupleIJiiiiEEENS1_10collective13CollectiveMmaINS1_37MainloopSm90TmaGmmaWarpSpecializedFP8ILi22ENS5_IJNS4_1CILi2EEENSA_ILi1EEESC_EEENS1_35KernelTmaWarpSpecializedCooperativeEEENS5_IJNSA_ILi128EEENSA_ILi192EEENSA_ILi32EEEEEENS_12float_e4m3_tENS5_IJlSC_lEEESK_SL_NS4_8TiledMMAINS4_8MMA_AtomIJNS4_4SM904GMMA31MMA_64x192x32_F32E4M3E4M3_SS_TNILNSP_7ScaleInE1ELSR_1EEEEEENS4_6LayoutISD_NS5_IJSC_NSA_ILi0EEESV_EEEEENS5_IJNS4_10UnderscoreESY_SY_EEEEENS4_13SM90_TMA_LOADENS4_14ComposedLayoutINS4_7SwizzleILi1ELi4ELi3EEENS4_18smem_ptr_flag_bitsILi8EEENSU_INS5_IJNSA_ILi8EEESI_EEENS5_IJSI_SC_EEEEEEEvNS4_8identityENS4_23SM90_TMA_LOAD_MULTICASTES1B_vS1C_EENS_8epilogue10collective6detail29Sm90TmaWarpSpecializedAdapterINS1G_15DefaultEpilogueISK_SL_SL_NS1F_6thread17LinearCombinationISK_Li1EffLNS1K_9ScaleType4KindE0ELNS_15FloatRoundStyleE2ESK_EENS1_15EpilogueDefaultEEEEEvvEEEEvNT_6ParamsE,"ax",@progbits
	.align	128
.text._ZN7cutlass13device_kernelINS_4gemm6kernel13GemmUniversalIN4cute5tupleIJiiiiEEENS1_10collective13CollectiveMmaINS1_37MainloopSm90TmaGmmaWarpSpecializedFP8ILi22ENS5_IJNS4_1CILi2EEENSA_ILi1EEESC_EEENS1_35KernelTmaWarpSpecializedCooperativeEEENS5_IJNSA_ILi128EEENSA_ILi192EEENSA_ILi32EEEEEENS_12float_e4m3_tENS5_IJlSC_lEEESK_SL_NS4_8TiledMMAINS4_8MMA_AtomIJNS4_4SM904GMMA31MMA_64x192x32_F32E4M3E4M3_SS_TNILNSP_7ScaleInE1ELSR_1EEEEEENS4_6LayoutISD_NS5_IJSC_NSA_ILi0EEESV_EEEEENS5_IJNS4_10UnderscoreESY_SY_EEEEENS4_13SM90_TMA_LOADENS4_14ComposedLayoutINS4_7SwizzleILi1ELi4ELi3EEENS4_18smem_ptr_flag_bitsILi8EEENSU_INS5_IJNSA_ILi8EEESI_EEENS5_IJSI_SC_EEEEEEEvNS4_8identityENS4_23SM90_TMA_LOAD_MULTICASTES1B_vS1C_EENS_8epilogue10collective6detail29Sm90TmaWarpSpecializedAdapterINS1G_15DefaultEpilogueISK_SL_SL_NS1F_6thread17LinearCombinationISK_Li1EffLNS1K_9ScaleType4KindE0ELNS_15FloatRoundStyleE2ESK_EENS1_15EpilogueDefaultEEEEEvvEEEEvNT_6ParamsE:
        .type           _ZN7cutlass13device_kernelINS_4gemm6kernel13GemmUniversalIN4cute5tupleIJiiiiEEENS1_10collective13CollectiveMmaINS1_37MainloopSm90TmaGmmaWarpSpecializedFP8ILi22ENS5_IJNS4_1CILi2EEENSA_ILi1EEESC_EEENS1_35KernelTmaWarpSpecializedCooperativeEEENS5_IJNSA_ILi128EEENSA_ILi192EEENSA_ILi32EEEEEENS_12float_e4m3_tENS5_IJlSC_lEEESK_SL_NS4_8TiledMMAINS4_8MMA_AtomIJNS4_4SM904GMMA31MMA_64x192x32_F32E4M3E4M3_SS_TNILNSP_7ScaleInE1ELSR_1EEEEEENS4_6LayoutISD_NS5_IJSC_NSA_ILi0EEESV_EEEEENS5_IJNS4_10UnderscoreESY_SY_EEEEENS4_13SM90_TMA_LOADENS4_14ComposedLayoutINS4_7SwizzleILi1ELi4ELi3EEENS4_18smem_ptr_flag_bitsILi8EEENSU_INS5_IJNSA_ILi8EEESI_EEENS5_IJSI_SC_EEEEEEEvNS4_8identityENS4_23SM90_TMA_LOAD_MULTICASTES1B_vS1C_EENS_8epilogue10collective6detail29Sm90TmaWarpSpecializedAdapterINS1G_15DefaultEpilogueISK_SL_SL_NS1F_6thread17LinearCombinationISK_Li1EffLNS1K_9ScaleType4KindE0ELNS_15FloatRoundStyleE2ESK_EENS1_15EpilogueDefaultEEEEEvvEEEEvNT_6ParamsE,@function
        .size           _ZN7cutlass13device_kernelINS_4gemm6kernel13GemmUniversalIN4cute5tupleIJiiiiEEENS1_10collective13CollectiveMmaINS1_37MainloopSm90TmaGmmaWarpSpecializedFP8ILi22ENS5_IJNS4_1CILi2EEENSA_ILi1EEESC_EEENS1_35KernelTmaWarpSpecializedCooperativeEEENS5_IJNSA_ILi128EEENSA_ILi192EEENSA_ILi32EEEEEENS_12float_e4m3_tENS5_IJlSC_lEEESK_SL_NS4_8TiledMMAINS4_8MMA_AtomIJNS4_4SM904GMMA31MMA_64x192x32_F32E4M3E4M3_SS_TNILNSP_7ScaleInE1ELSR_1EEEEEENS4_6LayoutISD_NS5_IJSC_NSA_ILi0EEESV_EEEEENS5_IJNS4_10UnderscoreESY_SY_EEEEENS4_13SM90_TMA_LOADENS4_14ComposedLayoutINS4_7SwizzleILi1ELi4ELi3EEENS4_18smem_ptr_flag_bitsILi8EEENSU_INS5_IJNSA_ILi8EEESI_EEENS5_IJSI_SC_EEEEEEEvNS4_8identityENS4_23SM90_TMA_LOAD_MULTICASTES1B_vS1C_EENS_8epilogue10collective6detail29Sm90TmaWarpSpecializedAdapterINS1G_15DefaultEpilogueISK_SL_SL_NS1F_6thread17LinearCombinationISK_Li1EffLNS1K_9ScaleType4KindE0ELNS_15FloatRoundStyleE2ESK_EENS1_15EpilogueDefaultEEEEEvvEEEEvNT_6ParamsE,(.L_x_307 - _ZN7cutlass13device_kernelINS_4gemm6kernel13GemmUniversalIN4cute5tupleIJiiiiEEENS1_10collective13CollectiveMmaINS1_37MainloopSm90TmaGmmaWarpSpecializedFP8ILi22ENS5_IJNS4_1CILi2EEENSA_ILi1EEESC_EEENS1_35KernelTmaWarpSpecializedCooperativeEEENS5_IJNSA_ILi128EEENSA_ILi192EEENSA_ILi32EEEEEENS_12float_e4m3_tENS5_IJlSC_lEEESK_SL_NS4_8TiledMMAINS4_8MMA_AtomIJNS4_4SM904GMMA31MMA_64x192x32_F32E4M3E4M3_SS_TNILNSP_7ScaleInE1ELSR_1EEEEEENS4_6LayoutISD_NS5_IJSC_NSA_ILi0EEESV_EEEEENS5_IJNS4_10UnderscoreESY_SY_EEEEENS4_13SM90_TMA_LOADENS4_14ComposedLayoutINS4_7SwizzleILi1ELi4ELi3EEENS4_18smem_ptr_flag_bitsILi8EEENSU_INS5_IJNSA_ILi8EEESI_EEENS5_IJSI_SC_EEEEEEEvNS4_8identityENS4_23SM90_TMA_LOAD_MULTICASTES1B_vS1C_EENS_8epilogue10collective6detail29Sm90TmaWarpSpecializedAdapterINS1G_15DefaultEpilogueISK_SL_SL_NS1F_6thread17LinearCombinationISK_Li1EffLNS1K_9ScaleType4KindE0ELNS_15FloatRoundStyleE2ESK_EENS1_15EpilogueDefaultEEEEEvvEEEEvNT_6ParamsE)
        .other          _ZN7cutlass13device_kernelINS_4gemm6kernel13GemmUniversalIN4cute5tupleIJiiiiEEENS1_10collective13CollectiveMmaINS1_37MainloopSm90TmaGmmaWarpSpecializedFP8ILi22ENS5_IJNS4_1CILi2EEENSA_ILi1EEESC_EEENS1_35KernelTmaWarpSpecializedCooperativeEEENS5_IJNSA_ILi128EEENSA_ILi192EEENSA_ILi32EEEEEENS_12float_e4m3_tENS5_IJlSC_lEEESK_SL_NS4_8TiledMMAINS4_8MMA_AtomIJNS4_4SM904GMMA31MMA_64x192x32_F32E4M3E4M3_SS_TNILNSP_7ScaleInE1ELSR_1EEEEEENS4_6LayoutISD_NS5_IJSC_NSA_ILi0EEESV_EEEEENS5_IJNS4_10UnderscoreESY_SY_EEEEENS4_13SM90_TMA_LOADENS4_14ComposedLayoutINS4_7SwizzleILi1ELi4ELi3EEENS4_18smem_ptr_flag_bitsILi8EEENSU_INS5_IJNSA_ILi8EEESI_EEENS5_IJSI_SC_EEEEEEEvNS4_8identityENS4_23SM90_TMA_LOAD_MULTICASTES1B_vS1C_EENS_8epilogue10collective6detail29Sm90TmaWarpSpecializedAdapterINS1G_15DefaultEpilogueISK_SL_SL_NS1F_6thread17LinearCombinationISK_Li1EffLNS1K_9ScaleType4KindE0ELNS_15FloatRoundStyleE2ESK_EENS1_15EpilogueDefaultEEEEEvvEEEEvNT_6ParamsE,@"STO_CUDA_ENTRY STV_DEFAULT"
_ZN7cutlass13device_kernelINS_4gemm6kernel13GemmUniversalIN4cute5tupleIJiiiiEEENS1_10collective13CollectiveMmaINS1_37MainloopSm90TmaGmmaWarpSpecializedFP8ILi22ENS5_IJNS4_1CILi2EEENSA_ILi1EEESC_EEENS1_35KernelTmaWarpSpecializedCooperativeEEENS5_IJNSA_ILi128EEENSA_ILi192EEENSA_ILi32EEEEEENS_12float_e4m3_tENS5_IJlSC_lEEESK_SL_NS4_8TiledMMAINS4_8MMA_AtomIJNS4_4SM904GMMA31MMA_64x192x32_F32E4M3E4M3_SS_TNILNSP_7ScaleInE1ELSR_1EEEEEENS4_6LayoutISD_NS5_IJSC_NSA_ILi0EEESV_EEEEENS5_IJNS4_10UnderscoreESY_SY_EEEEENS4_13SM90_TMA_LOADENS4_14ComposedLayoutINS4_7SwizzleILi1ELi4ELi3EEENS4_18smem_ptr_flag_bitsILi8EEENSU_INS5_IJNSA_ILi8EEESI_EEENS5_IJSI_SC_EEEEEEEvNS4_8identityENS4_23SM90_TMA_LOAD_MULTICASTES1B_vS1C_EENS_8epilogue10collective6detail29Sm90TmaWarpSpecializedAdapterINS1G_15DefaultEpilogueISK_SL_SL_NS1F_6thread17LinearCombinationISK_Li1EffLNS1K_9ScaleType4KindE0ELNS_15FloatRoundStyleE2ESK_EENS1_15EpilogueDefaultEEEEEvvEEEEvNT_6ParamsE:
[----:B------:R-:W-:Y:S01]  /*0000*/  LDC R1, c[0x0][0x28] ;  /* 0x00000a00ff017b82 */ /* 0x000fe20000000800 */
[----:B------:R-:W0:Y:S01]  /*0010*/  S2R R0, SR_TID.X ;  /* 0x0000000000007919 */ /* 0x000e220000002100 */
[----:B------:R-:W-:Y:S01]  /*0020*/  ELECT P0, URZ, PT ;  /* 0x00000000003f782f */ /* 0x000fe20003800000 */
[----:B------:R-:W-:Y:S01]  /*0030*/  BSSY B0, `(.L_x_0) ;  /* 0x000000f000007945 */ /* 0x000fe20003800000 */
[--C-:B0-----:R-:W-:Y:S02]  /*0040*/  SHF.R.U32.HI R2, RZ, 0x5, R0.reuse ;  /* 0x00000005ff027819 */ /* 0x101fe40000011600 */
[----:B------:R-:W-:-:S03]  /*0050*/  SHF.R.U32.HI R3, RZ, 0x7, R0 ;  /* 0x00000007ff037819 */ /* 0x000fc60000011600 */
[----:B------:R-:W0:Y:S04]  /*0060*/  SHFL.IDX PT, R5, R2, RZ, 0x1f ;  /* 0x00001fff02057589 */ /* 0x000e2800000e0000 */
[----:B------:R-:W1:Y:S01]  /*0070*/  SHFL.IDX PT, R3, R3, RZ, 0x1f ;  /* 0x00001fff03037589 */ /* 0x000e6200000e0000 */
[----:B0-----:R-:W-:-:S13]  /*0080*/  ISETP.NE.OR P0, PT, R5, RZ, !P0 ;  /* 0x000000ff0500720c */ /* 0x001fda0004705670 */
[----:B-1----:R-:W-:Y:S05]  /*0090*/  @P0 BRA `(.L_x_1) ;  /* 0x0000000000200947 */ /* 0x002fea0003800000 */
[----:B------:R-:W-:Y:S02]  /*00a0*/  ULDC.64 UR4, c[0x0][0x198] ;  /* 0x0000660000047ab9 */ /* 0x000fe40000000a00 */
[----:B------:R-:W-:Y:S02]  /*00b0*/  UIADD3 UR6, UP0, UR4, 0xf0, URZ ;  /* 0x000000f004067890 */ /* 0x000fe4000ff1e03f */
[----:B------:R-:W-:Y:S02]  /*00c0*/  UIADD3 UR4, UP1, UR4, 0x1f0, URZ ;  /* 0x000001f004047890 */ /* 0x000fe4000ff3e03f */
[----:B------:R-:W-:Y:S02]  /*00d0*/  UIADD3.X UR7, URZ, UR5, URZ, UP0, !UPT ;  /* 0x000000053f077290 */ /* 0x000fe400087fe43f */
[----:B------:R-:W-:-:S07]  /*00e0*/  UIADD3.X UR5, URZ, UR5, URZ, UP1, !UPT ;  /* 0x000000053f057290 */ /* 0x000fce0008ffe43f */
[----:B------:R0:W-:Y:S02]  /*00f0*/  UTMACCTL.PF [UR6] ;  /* 0x00000000060079b9 */ /* 0x0001e40008040000 */
[----:B------:R0:W-:Y:S02]  /*0100*/  UTMACCTL.PF [UR4] ;  /* 0x00000000040079b9 */ /* 0x0001e40008040000 */
[----:B0-----:R-:W-:Y:S01]  /*0110*/  NOP ;  /* 0x0000000000007918 */ /* 0x001fe20000000000 */
.L_x_1:
[----:B------:R-:W-:Y:S05]  /*0120*/  BSYNC B0 ;  /* 0x0000000000007941 */ /* 0x000fea0003800000 */
.L_x_0:
[----:B------:R-:W0:Y:S02]  /*0130*/  SHFL.IDX PT, R4, R2, RZ, 0x1f ;  /* 0x00001fff02047589 */ /* 0x000e2400000e0000 */
[----:B0-----:R-:W-:-:S13]  /*0140*/  ISETP.NE.AND P0, PT, R4, RZ, PT ;  /* 0x000000ff0400720c */ /* 0x001fda0003f05270 */
[----:B------:R-:W-:Y:S05]  /*0150*/  @P0 BRA `(.L_x_2) ;  /* 0x0000000000f40947 */ /* 0x000fea0003800000 */
[----:B------:R-:W-:Y:S01]  /*0160*/  ELECT P0, URZ, PT ;  /* 0x00000000003f782f */ /* 0x000fe20003800000 */
[----:B------:R-:W-:-:S12]  /*0170*/  BSSY B0, `(.L_x_2) ;  /* 0x000003b000007945 */ /* 0x000fd80003800000 */
[----:B------:R-:W-:Y:S05]  /*0180*/  @!P0 BRA `(.L_x_3) ;  /* 0x0000000000e48947 */ /* 0x000fea0003800000 */
[----:B------:R-:W0:Y:S01]  /*0190*/  S2UR UR8, SR_CgaCtaId ;  /* 0x00000000000879c3 */ /* 0x000e220000008800 */
[----:B------:R-:W-:Y:S01]  /*01a0*/  UMOV UR4, 0x400 ;  /* 0x0000040000047882 */ /* 0x000fe20000000000 */
[----:B------:R-:W-:Y:S01]  /*01b0*/  UMOV UR5, 0x1 ;  /* 0x0000000100057882 */ /* 0x000fe20000000000 */
[----:B------:R-:W-:Y:S02]  /*01c0*/  UMOV UR6, 0x4 ;  /* 0x0000000400067882 */ /* 0x000fe40000000000 */
[----:B------:R-:W-:-:S04]  /*01d0*/  UIADD3 UR6, -UR6, 0x100000, URZ ;  /* 0x0010000006067890 */ /* 0x000fc8000fffe13f */
[----:B------:R-:W-:Y:S02]  /*01e0*/  USHF.L.U32 UR7, UR6, 0xb, URZ ;  /* 0x0000000b06077899 */ /* 0x000fe4000800063f */
[----:B------:R-:W-:Y:S02]  /*01f0*/  USHF.L.U32 UR6, UR6, 0x1, URZ ;  /* 0x0000000106067899 */ /* 0x000fe4000800063f */
[----:B0-----:R-:W-:Y:S02]  /*0200*/  ULEA UR8, UR8, UR4, 0x18 ;  /* 0x0000000408087291 */ /* 0x001fe4000f8ec03f */
[----:B------:R-:W-:-:S04]  /*0210*/  UIADD3 UR4, -UR5, 0x100000, URZ ;  /* 0x0010000005047890 */ /* 0x000fc8000fffe13f */
[----:B------:R-:W-:Y:S02]  /*0220*/  USHF.L.U32 UR5, UR4, 0xb, URZ ;  /* 0x0000000b04057899 */ /* 0x000fe4000800063f */
[----:B------:R-:W-:Y:S01]  /*0230*/  USHF.L.U32 UR4, UR4, 0x1, URZ ;  /* 0x0000000104047899 */ /* 0x000fe2000800063f */
[----:B------:R-:W0:Y:S11]  /*0240*/  FENCE.VIEW.ASYNC.S ;  /* 0x00000000000073c6 */ /* 0x000e360000000000 */
[----:B0-----:R0:W1:Y:S01]  /*0250*/  SYNCS.EXCH.64 URZ, [UR8], UR4 ;  /* 0x00000004083f75b2 */ /* 0x0010620008000100 */
[----:B------:R0:W2:Y:S01]  /*0260*/  SYNCS.EXCH.64 URZ, [UR8+0xb0], UR6 ;  /* 0x0000b006083f75b2 */ /* 0x0000a20008000100 */
[----:B------:R0:W3:Y:S01]  /*0270*/  SYNCS.EXCH.64 URZ, [UR8+0x8], UR4 ;  /* 0x00000804083f75b2 */ /* 0x0000e20008000100 */
[----:B------:R0:W4:Y:S01]  /*0280*/  SYNCS.EXCH.64 URZ, [UR8+0xb8], UR6 ;  /* 0x0000b806083f75b2 */ /* 0x0001220008000100 */
[----:B------:R0:W0:Y:S01]  /*0290*/  SYNCS.EXCH.64 URZ, [UR8+0x10], UR4 ;  /* 0x00001004083f75b2 */ /* 0x0000220008000100 */
        /* <DEDUP_REMOVED lines=39> */
[----:B-1234-:R-:W-:Y:S01]  /*0510*/  NOP ;  /* 0x0000000000007918 */ /* 0x01efe20000000000 */
.L_x_3:
[----:B0-----:R-:W-:Y:S05]  /*0520*/  BSYNC B0 ;  /* 0x0000000000007941 */ /* 0x001fea0003800000 */
.L_x_2:
[----:B------:R-:W-:Y:S01]  /*0530*/  SHF.R.S32.HI R7, RZ, 0x1f, R0 ;  /* 0x0000001fff077819 */ /* 0x000fe20000011400 */
[----:B------:R-:W0:Y:S01]  /*0540*/  SHFL.IDX PT, R2, R2, RZ, 0x1f ;  /* 0x00001fff02027589 */ /* 0x000e2200000e0000 */
[----:B------:R-:W1:Y:S01]  /*0550*/  S2UR UR8, SR_CTAID.X ;  /* 0x00000000000879c3 */ /* 0x000e620000002500 */
[----:B------:R-:W-:Y:S02]  /*0560*/  ELECT P0, URZ, PT ;  /* 0x00000000003f782f */ /* 0x000fe40003800000 */
[----:B------:R-:W-:Y:S01]  /*0570*/  LEA.HI R7, R7, R0, RZ, 0x7 ;  /* 0x0000000007077211 */ /* 0x000fe200078f38ff */
[----:B------:R-:W2:Y:S01]  /*0580*/  S2R R10, SR_CTAID.Y ;  /* 0x00000000000a7919 */ /* 0x000ea20000002600 */
[----:B------:R-:W-:Y:S01]  /*0590*/  SHF.R.S32.HI R9, RZ, 0x1f, R4 ;  /* 0x0000001fff097819 */ /* 0x000fe20000011404 */
[----:B------:R-:W-:Y:S01]  /*05a0*/  ULDC UR4, c[0x0][0x150] ;  /* 0x0000540000047ab9 */ /* 0x000fe20000000800 */
[----:B------:R-:W-:Y:S01]  /*05b0*/  LOP3.LUT R7, R7, 0xffffff80, RZ, 0xc0, !PT ;  /* 0xffffff8007077812 */ /* 0x000fe200078ec0ff */
[----:B------:R-:W-:Y:S01]  /*05c0*/  VIADD R16, R3, 0xffffffff ;  /* 0xffffffff03107836 */ /* 0x000fe20000000000 */
[----:B------:R-:W-:Y:S01]  /*05d0*/  LEA.HI R9, R9, R4, RZ, 0x2 ;  /* 0x0000000409097211 */ /* 0x000fe200078f10ff */
[----:B------:R-:W3:Y:S01]  /*05e0*/  LDC R12, c[0x0][0x144] ;  /* 0x00005100ff0c7b82 */ /* 0x000ee20000000800 */
[----:B------:R-:W-:Y:S01]  /*05f0*/  NOP ;  /* 0x0000000000007918 */ /* 0x000fe20000000000 */
[----:B------:R-:W-:Y:S01]  /*0600*/  IMAD.IADD R6, R0, 0x1, -R7 ;  /* 0x0000000100067824 */ /* 0x000fe200078e0a07 */
[----:B------:R-:W-:Y:S01]  /*0610*/  LOP3.LUT R9, R9, 0x3ffffffc, RZ, 0xc0, !PT ;  /* 0x3ffffffc09097812 */ /* 0x000fe200078ec0ff */
[----:B------:R-:W-:Y:S01]  /*0620*/  NOP ;  /* 0x0000000000007918 */ /* 0x000fe20000000000 */
[----:B------:R-:W-:-:S02]  /*0630*/  ISETP.NE.AND P4, PT, R3, RZ, PT ;  /* 0x000000ff0300720c */ /* 0x000fc40003f85270 */
[----:B------:R-:W-:Y:S01]  /*0640*/  SHF.R.S32.HI R7, RZ, 0x1f, R6 ;  /* 0x0000001fff077819 */ /* 0x000fe20000011406 */
[----:B------:R-:W-:Y:S01]  /*0650*/  IMAD.IADD R4, R4, 0x1, -R9 ;  /* 0x0000000104047824 */ /* 0x000fe200078e0a09 */
[----:B------:R-:W4:Y:S01]  /*0660*/  LDC R14, c[0x0][0x140] ;  /* 0x00005000ff0e7b82 */ /* 0x000f220000000800 */
[----:B------:R-:W-:Y:S02]  /*0670*/  ISETP.GE.U32.AND P6, PT, R16, 0x2, PT ;  /* 0x000000021000780c */ /* 0x000fe40003fc6070 */
[----:B------:R-:W-:Y:S02]  /*0680*/  LEA.HI R7, R7, R6, RZ, 0x3 ;  /* 0x0000000607077211 */ /* 0x000fe400078f18ff */
[----:B0-----:R-:W-:Y:S02]  /*0690*/  ISETP.NE.OR P0, PT, R2, RZ, !P0 ;  /* 0x000000ff0200720c */ /* 0x001fe40004705670 */
[--C-:B------:R-:W-:Y:S01]  /*06a0*/  SHF.R.S32.HI R2, RZ, 0x3, R7.reuse ;  /* 0x00000003ff027819 */ /* 0x100fe20000011407 */
[----:B------:R-:W0:Y:S01]  /*06b0*/  LDC R13, c[0x0][0x148] ;  /* 0x00005200ff0d7b82 */ /* 0x000e220000000800 */
[----:B------:R-:W-:-:S02]  /*06c0*/  SHF.R.S32.HI R7, RZ, 0x1f, R7 ;  /* 0x0000001fff077819 */ /* 0x000fc40000011407 */
[----:B-1----:R-:W-:Y:S02]  /*06d0*/  I2FP.F32.U32 R8, UR8 ;  /* 0x0000000800087c45 */ /* 0x002fe40008201000 */
[----:B------:R-:W-:-:S03]  /*06e0*/  LEA.HI R7, R7, R2, RZ, 0x2 ;  /* 0x0000000207077211 */ /* 0x000fc600078f10ff */
[----:B------:R-:W-:Y:S01]  /*06f0*/  FMUL R8, R8, UR4 ;  /* 0x0000000408087c20 */ /* 0x000fe20008400000 */
[----:B------:R-:W-:Y:S01]  /*0700*/  LOP3.LUT R7, R7, 0xfffffffc, RZ, 0xc0, !PT ;  /* 0xfffffffc07077812 */ /* 0x000fe200078ec0ff */
[----:B------:R-:W-:Y:S01]  /*0710*/  VOTEU.ALL UP0, P0 ;  /* 0x00000000003f7886 */ /* 0x000fe20000000000 */
[----:B--2---:R-:W-:Y:S01]  /*0720*/  I2FP.F32.U32 R9, R10 ;  /* 0x0000000a00097245 */ /* 0x004fe20000201000 */
[----:B------:R-:W-:Y:S01]  /*0730*/  ULDC UR4, c[0x0][0x154] ;  /* 0x0000550000047ab9 */ /* 0x000fe20000000800 */
[----:B------:R-:W-:Y:S01]  /*0740*/  VOTEU.ALL UP1, P0 ;  /* 0x00000000003f7886 */ /* 0x000fe20000020000 */
[----:B------:R-:W1:Y:S01]  /*0750*/  F2I.U32.TRUNC.NTZ R8, R8 ;  /* 0x0000000800087305 */ /* 0x000e62000020f000 */
[----:B------:R-:W-:Y:S01]  /*0760*/  IMAD.IADD R7, R2, 0x1, -R7 ;  /* 0x0000000102077824 */ /* 0x000fe200078e0a07 */
[----:B------:R-:W2:Y:S01]  /*0770*/  @!UP0 S2UR UR7, SR_CgaCtaId ;  /* 0x00000000000789c3 */ /* 0x000ea20000008800 */
[----:B------:R-:W-:Y:S01]  /*0780*/  @!UP0 UMOV UR6, 0x400 ;  /* 0x0000040000068882 */ /* 0x000fe20000000000 */
[----:B----4-:R-:W-:Y:S01]  /*0790*/  ISETP.EQ.U32.AND P3, PT, R14, 0x1, PT ;  /* 0x000000010e00780c */ /* 0x010fe20003f62070 */
[----:B------:R-:W-:-:S05]  /*07a0*/  IMAD R7, R4, 0x4, R7 ;  /* 0x0000000404077824 */ /* 0x000fca00078e0207 */
[----:B------:R-:W-:-:S04]  /*07b0*/  LEA.HI R2, R7, R7, RZ, 0x1 ;  /* 0x0000000707027211 */ /* 0x000fc800078f08ff */
[----:B------:R-:W-:Y:S01]  /*07c0*/  LOP3.LUT R4, R2, 0xfffffffe, RZ, 0xc0, !PT ;  /* 0xfffffffe02047812 */ /* 0x000fe200078ec0ff */
[----:B-1----:R-:W-:Y:S02]  /*07d0*/  IMAD.MOV R15, RZ, RZ, -R8 ;  /* 0x000000ffff0f7224 */ /* 0x002fe400078e0a08 */
[----:B------:R-:W-:Y:S01]  /*07e0*/  FMUL R8, R9, UR4 ;  /* 0x0000000409087c20 */ /* 0x000fe20008400000 */
[----:B------:R-:W-:Y:S01]  /*07f0*/  SHF.R.S32.HI R2, RZ, 0x1f, R5 ;  /* 0x0000001fff027819 */ /* 0x000fe20000011405 */
[----:B------:R-:W-:Y:S01]  /*0800*/  UMOV UR4, 0x20 ;  /* 0x0000002000047882 */ /* 0x000fe20000000000 */
[----:B---3--:R-:W-:Y:S01]  /*0810*/  IMAD R12, R12, R15, UR8 ;  /* 0x000000080c0c7e24 */ /* 0x008fe2000f8e020f */
[----:B------:R-:W-:-:S04]  /*0820*/  @!UP0 UIADD3 UR4, -UR4, 0x100000, URZ ;  /* 0x0010000004048890 */ /* 0x000fc8000fffe13f */
[----:B------:R-:W-:Y:S02]  /*0830*/  @!UP0 USHF.L.U32 UR5, UR4, 0xb, URZ ;  /* 0x0000000b04058899 */ /* 0x000fe4000800063f */
[----:B------:R-:W-:Y:S01]  /*0840*/  @!UP0 USHF.L.U32 UR4, UR4, 0x1, URZ ;  /* 0x0000000104048899 */ /* 0x000fe2000800063f */
[C---:B------:R-:W-:Y:S01]  /*0850*/  IMAD.IADD R9, R7.reuse, 0x1, -R4 ;  /* 0x0000000107097824 */ /* 0x040fe200078e0a04 */
[----:B------:R-:W1:Y:S01]  /*0860*/  F2I.U32.TRUNC.NTZ R8, R8 ;  /* 0x0000000800087305 */ /* 0x000e62000020f000 */
[----:B------:R-:W-:Y:S01]  /*0870*/  LEA.HI R2, R2, R5, RZ, 0x2 ;  /* 0x0000000502027211 */ /* 0x000fe200078f10ff */
[----:B------:R-:W-:Y:S02]  /*0880*/  IMAD.SHL.U32 R4, R7, 0x4, RZ ;  /* 0x0000000407047824 */ /* 0x000fe400078e00ff */
[----:B------:R-:W-:Y:S01]  /*0890*/  ISETP.NE.AND P2, PT, R9, R12, PT ;  /* 0x0000000c0900720c */ /* 0x000fe20003f45270 */
[----:B--2---:R-:W-:Y:S01]  /*08a0*/  @!UP0 ULEA UR6, UR7, UR6, 0x18 ;  /* 0x0000000607068291 */ /* 0x004fe2000f8ec03f */
[----:B------:R-:W-:Y:S01]  /*08b0*/  LOP3.LUT R2, R2, 0xfffffffc, RZ, 0xc0, !PT ;  /* 0xfffffffc02027812 */ /* 0x000fe200078ec0ff */
[----:B------:R-:W-:Y:S01]  /*08c0*/  VOTEU.ALL UP0, P0 ;  /* 0x00000000003f7886 */ /* 0x000fe20000000000 */
[----:B------:R-:W-:-:S02]  /*08d0*/  LOP3.LUT R7, R7, 0xc, R4, 0x78, !PT ;  /* 0x0000000c07077812 */ /* 0x000fc400078e7804 */
[----:B------:R-:W-:Y:S01]  /*08e0*/  LOP3.LUT P0, RZ, R6, 0x7, RZ, 0xc0, !PT ;  /* 0x0000000706ff7812 */ /* 0x000fe2000780c0ff */
[----:B------:R-:W-:Y:S02]  /*08f0*/  IMAD.IADD R5, R5, 0x1, -R2 ;  /* 0x0000000105057824 */ /* 0x000fe400078e0a02 */
[----:B------:R-:W-:Y:S01]  /*0900*/  IMAD.MOV.U32 R6, RZ, RZ, 0x1 ;  /* 0x00000001ff067424 */ /* 0x000fe200078e00ff */
[----:B------:R-:W-:Y:S01]  /*0910*/  ISETP.LT.U32.AND P0, PT, R7, 0x2, !P0 ;  /* 0x000000020700780c */ /* 0x000fe20004701070 */
[----:B-1----:R-:W-:Y:S01]  /*0920*/  IMAD.MOV R18, RZ, RZ, -R8 ;  /* 0x000000ffff127224 */ /* 0x002fe200078e0a08 */
[----:B------:R-:W-:Y:S01]  /*0930*/  ISETP.NE.AND P1, PT, R5, 0x3, PT ;  /* 0x000000030500780c */ /* 0x000fe20003f25270 */
[----:B------:R-:W1:Y:S02]  /*0940*/  FENCE.VIEW.ASYNC.S ;  /* 0x00000000000073c6 */ /* 0x000e640000000000 */
[----:B-1----:R1:W2:Y:S01]  /*0950*/  @!UP0 SYNCS.EXCH.64 URZ, [UR6+0x170], UR4 ;  /* 0x00017004063f85b2 */ /* 0x0022a20008000100 */
[----:B------:R-:W-:Y:S01]  /*0960*/  @P2 LEA.HI R2, R7, R7, RZ, 0x1 ;  /* 0x0000000707022211 */ /* 0x000fe200078f08ff */
[----:B0-----:R-:W-:Y:S01]  /*0970*/  IMAD R9, R13, R18, R10 ;  /* 0x000000120d097224 */ /* 0x001fe200078e020a */
[----:B------:R-:W-:-:S02]  /*0980*/  ISETP.EQ.OR P1, PT, R5, RZ, !P1 ;  /* 0x000000ff0500720c */ /* 0x000fc40004f22670 */
[----:B------:R-:W-:Y:S02]  /*0990*/  @P2 SHF.R.S32.HI R2, RZ, 0x1, R2 ;  /* 0x00000001ff022819 */ /* 0x000fe40000011402 */
[----:B------:R-:W-:Y:S02]  /*09a0*/  ISETP.EQ.AND P1, PT, R3, RZ, P1 ;  /* 0x000000ff0300720c */ /* 0x000fe40000f22270 */
[----:B------:R-:W-:Y:S02]  /*09b0*/  @P2 ISETP.NE.AND P5, PT, R2, R9, PT ;  /* 0x000000090200220c */ /* 0x000fe40003fa5270 */
[----:B------:R-:W-:Y:S02]  /*09c0*/  SEL R3, RZ, 0x1, !P0 ;  /* 0x00000001ff037807 */ /* 0x000fe40004000000 */
[----:B------:R-:W-:Y:S02]  /*09d0*/  @P2 SEL R6, RZ, 0x1, P5 ;  /* 0x00000001ff062807 */ /* 0x000fe40002800000 */
[----:B------:R-:W-:Y:S01]  /*09e0*/  SEL R4, RZ, 0x1, !P1 ;  /* 0x00000001ff047807 */ /* 0x000fe20004800000 */
[----:B------:R1:W0:Y:S01]  /*09f0*/  @!UP1 SYNCS.EXCH.64 URZ, [UR6+0x178], UR4 ;  /* 0x00017804063f95b2 */ /* 0x0002220008000100 */
[----:B------:R-:W-:Y:S01]  /*0a00*/  LOP3.LUT R6, R6, R3, RZ, 0xc0, !PT ;  /* 0x0000000306067212 */ /* 0x000fe200078ec0ff */
[----:B------:R-:W-:Y:S01]  /*0a10*/  NOP ;  /* 0x0000000000007918 */ /* 0x000fe20000000000 */
[----:B------:R-:W-:Y:S01]  /*0a20*/  SEL R4, R4, 0x2, P6 ;  /* 0x0000000204047807 */ /* 0x000fe20003000000 */
[----:B------:R-:W-:Y:S06]  /*0a30*/  @!P3 BRA `(.L_x_4) ;  /* 0x000000000008b947 */ /* 0x000fec0003800000 */
[----:B0-2---:R-:W-:Y:S01]  /*0a40*/  UCGABAR_ARV ;  /* 0x00000000000079c7 */ /* 0x005fe20008000000 */
[----:B------:R-:W-:Y:S05]  /*0a50*/  BRA `(.L_x_5) ;  /* 0x0000000000047947 */ /* 0x000fea0003800000 */
.L_x_4:
[----:B0-2---:R-:W-:Y:S01]  /*0a60*/  NOP ;  /* 0x0000000000007918 */ /* 0x005fe20000000000 */
.L_x_5:
[----:B------:R-:W0:Y:S01]  /*0a70*/  LDC R2, c[0x0][0x65c] ;  /* 0x00019700ff027b82 */ /* 0x000e220000000800 */
[----:B------:R-:W-:Y:S01]  /*0a80*/  IMAD.MOV.U32 R3, RZ, RZ, RZ ;  /* 0x000000ffff037224 */ /* 0x000fe200078e00ff */
[----:B0-----:R-:W-:Y:S01]  /*0a90*/  ISETP.NE.AND P2, PT, R2, 0x1, PT ;  /* 0x000000010200780c */ /* 0x001fe20003f45270 */
[----:B------:R-:W-:-:S12]  /*0aa0*/  IMAD.U32 R2, RZ, RZ, UR8 ;  /* 0x00000008ff027e24 */ /* 0x000fd8000f8e00ff */
[----:B------:R-:W0:Y:S01]  /*0ab0*/  @P2 LDC R15, c[0x0][0x10] ;  /* 0x00000400ff0f2b82 */ /* 0x000e220000000800 */
[----:B------:R-:W-:Y:S02]  /*0ac0*/  @P2 IMAD.MOV.U32 R11, RZ, RZ, RZ ;  /* 0x000000ffff0b2224 */ /* 0x000fe400078e00ff */
[----:B------:R-:W-:-:S05]  /*0ad0*/  @P2 IMAD.MOV.U32 R17, RZ, RZ, RZ ;  /* 0x000000ffff112224 */ /* 0x000fca00078e00ff */
[----:B------:R-:W2:Y:S01]  /*0ae0*/  @!P2 LDC R9, c[0x0][0xc] ;  /* 0x00000300ff09ab82 */ /* 0x000ea20000000800 */
[----:B0-----:R-:W-:-:S04]  /*0af0*/  @P2 IMAD.WIDE.U32 R14, R15, UR8, R10 ;  /* 0x000000080f0e2c25 */ /* 0x001fc8000f8e000a */
[----:B--2---:R-:W-:-:S04]  /*0b00*/  @!P2 IMAD.WIDE.U32 R8, R10, R9, R2 ;  /* 0x000000090a08a225 */ /* 0x004fc800078e0002 */
[----:B------:R-:W-:Y:S02]  /*0b10*/  @P2 IMAD.MOV.U32 R2, RZ, RZ, R14 ;  /* 0x000000ffff022224 */ /* 0x000fe400078e000e */
[----:B------:R-:W-:Y:S02]  /*0b20*/  @P2 IMAD.IADD R3, R15, 0x1, R17 ;  /* 0x000000010f032824 */ /* 0x000fe400078e0211 */
[----:B------:R-:W-:Y:S02]  /*0b30*/  @!P2 IMAD.MOV.U32 R2, RZ, RZ, R8 ;  /* 0x000000ffff02a224 */ /* 0x000fe400078e0008 */
[----:B------:R-:W-:Y:S01]  /*0b40*/  @!P2 IMAD.MOV.U32 R3, RZ, RZ, R9 ;  /* 0x000000ffff03a224 */ /* 0x000fe200078e0009 */
[----:B------:R-:W-:Y:S06]  /*0b50*/  @!P3 BRA `(.L_x_6) ;  /* 0x00000000000cb947 */ /* 0x000fec0003800000 */
[----:B------:R-:W-:Y:S01]  /*0b60*/  UCGABAR_WAIT ;  /* 0x0000000000007dc7 */ /* 0x000fe20008000000 */
[----:B------:R-:W-:Y:S01]  /*0b70*/  CCTL.IVALL ;  /* 0x00000000ff00798f */ /* 0x000fe20002000000 */
[----:B------:R-:W-:Y:S05]  /*0b80*/  BRA `(.L_x_7) ;  /* 0x0000000000047947 */ /* 0x000fea0003800000 */
.L_x_6:
[----:B------:R-:W-:Y:S06]  /*0b90*/  BAR.SYNC.DEFER_BLOCKING 0x0 ;  /* 0x0000000000007b1d */ /* 0x000fec0000010000 */
.L_x_7:
[----:B------:R-:W-:Y:S05]  /*0ba0*/  @!P4 BRA `(.L_x_8) ;  /* 0x0000009c00d0c947 */ /* 0x000fea0003800000 */
[----:B------:R-:W-:-:S13]  /*0bb0*/  ISETP.GT.U32.AND P0, PT, R16, 0x1, PT ;  /* 0x000000011000780c */ /* 0x000fda0003f04070 */
[----:B-1----:R-:W-:Y:S05]  /*0bc0*/  @P0 EXIT ;  /* 0x000000000000094d */ /* 0x002fea0003800000 */
[----:B------:R-:W-:Y:S01]  /*0bd0*/  ULDC.64 UR4, c[0x0][0x650] ;  /* 0x0001940000047ab9 */ /* 0x000fe20000000a00 */
[----:B------:R-:W-:Y:S01]  /*0be0*/  PRMT R14, RZ, 0x7610, R14 ;  /* 0x00007610ff0e7816 */ /* 0x000fe2000000000e */
[----:B------:R-:W-:Y:S01]  /*0bf0*/  IMAD.MOV.U32 R8, RZ, RZ, -0x1 ;  /* 0xffffffffff087424 */ /* 0x000fe200078e00ff */
[----:B------:R-:W-:Y:S01]  /*0c00*/  ISETP.GE.U32.AND P0, PT, R2, UR4, PT ;  /* 0x0000000402007c0c */ /* 0x000fe2000bf06070 */
[----:B------:R-:W-:Y:S02]  /*0c10*/  IMAD.MOV.U32 R9, RZ, RZ, -0x1 ;  /* 0xffffffffff097424 */ /* 0x000fe400078e00ff */
[----:B------:R-:W-:Y:S01]  /*0c20*/  IMAD.MOV.U32 R5, RZ, RZ, -0x1 ;  /* 0xffffffffff057424 */ /* 0x000fe200078e00ff */
[----:B------:R-:W-:-:S13]  /*0c30*/  ISETP.GE.U32.AND.EX P0, PT, R3, UR5, PT, P0 ;  /* 0x0000000503007c0c */ /* 0x000fda000bf06100 */
[----:B------:R-:W-:Y:S05]  /*0c40*/  @P0 BRA `(.L_x_9) ;  /* 0x0000000400280947 */ /* 0x000fea0003800000 */
[----:B------:R-:W0:Y:S01]  /*0c50*/  LDC.64 R20, c[0x0][0x628] ;  /* 0x00018a00ff147b82 */ /* 0x000e220000000a00 */
[----:B------:R-:W-:Y:S02]  /*0c60*/  IMAD.MOV.U32 R8, RZ, RZ, R2 ;  /* 0x000000ffff087224 */ /* 0x000fe400078e0002 */
[----:B------:R-:W-:-:S05]  /*0c70*/  IMAD.MOV.U32 R9, RZ, RZ, R3 ;  /* 0x000000ffff097224 */ /* 0x000fca00078e0003 */
[----:B------:R-:W1:Y:S08]  /*0c80*/  LDC R22, c[0x0][0x630] ;  /* 0x00018c00ff167b82 */ /* 0x000e700000000800 */
[----:B------:R-:W2:Y:S01]  /*0c90*/  LDC.64 R24, c[0x0][0x620] ;  /* 0x00018800ff187b82 */ /* 0x000ea20000000a00 */
[----:B0-----:R-:W-:-:S04]  /*0ca0*/  ISETP.NE.U32.AND P0, PT, R20, RZ, PT ;  /* 0x000000ff1400720c */ /* 0x001fc80003f05070 */
[----:B------:R-:W-:-:S13]  /*0cb0*/  ISETP.NE.AND.EX P0, PT, R21, RZ, PT, P0 ;  /* 0x000000ff1500720c */ /* 0x000fda0003f05300 */
[----:B-12---:R-:W-:Y:S05]  /*0cc0*/  @!P0 BRA `(.L_x_10) ;  /* 0x0000000000288947 */ /* 0x006fea0003800000 */
[----:B------:R-:W0:Y:S02]  /*0cd0*/  LDC R5, c[0x0][0x634] ;  /* 0x00018d00ff057b82 */ /* 0x000e240000000800 */
[----:B0-----:R-:W-:-:S05]  /*0ce0*/  IADD3 R5, P0, R2, R5, RZ ;  /* 0x0000000502057210 */ /* 0x001fca0007f1e0ff */
[----:B------:R-:W-:-:S04]  /*0cf0*/  IMAD.X R19, RZ, RZ, R3, P0 ;  /* 0x000000ffff137224 */ /* 0x000fc800000e0603 */
[----:B------:R-:W-:-:S04]  /*0d00*/  IMAD.WIDE.U32 R8, R19, R20, RZ ;  /* 0x0000001413087225 */ /* 0x000fc800078e00ff */
[----:B------:R-:W-:-:S04]  /*0d10*/  IMAD.WIDE.U32 R14, P0, R5, R21, R8 ;  /* 0x00000015050e7225 */ /* 0x000fc80007800008 */
[----:B------:R-:W-:-:S04]  /*0d20*/  IMAD.WIDE.U32 R8, R5, R20, RZ ;  /* 0x0000001405087225 */ /* 0x000fc800078e00ff */
[----:B------:R-:W-:Y:S01]  /*0d30*/  IMAD.X R17, RZ, RZ, RZ, P0 ;  /* 0x000000ffff117224 */ /* 0x000fe200000e06ff */
[----:B------:R-:W-:Y:S01]  /*0d40*/  IADD3 RZ, P0, R9, R14, RZ ;  /* 0x0000000e09ff7210 */ /* 0x000fe20007f1e0ff */
[----:B------:R-:W-:-:S04]  /*0d50*/  IMAD.MOV.U32 R16, RZ, RZ, R15 ;  /* 0x000000ffff107224 */ /* 0x000fc800078e000f */
[----:B------:R-:W-:-:S08]  /*0d60*/  IMAD.WIDE.U32.X R8, R19, R21, R16, P0 ;  /* 0x0000001513087225 */ /* 0x000fd000000e0410 */
.L_x_10:
[-CC-:B------:R-:W-:Y:S01]  /*0d70*/  SHF.R.U64 R27, R8, R22.reuse, R9.reuse ;  /* 0x00000016081b7219 */ /* 0x180fe20000001209 */
[----:B------:R-:W0:Y:S01]  /*0d80*/  LDC R16, c[0x0][0x618] ;  /* 0x00018600ff107b82 */ /* 0x000e220000000800 */
[----:B------:R-:W-:Y:S01]  /*0d90*/  SHF.R.U32.HI R5, RZ, R22, R9 ;  /* 0x00000016ff057219 */ /* 0x000fe20000011609 */
[----:B------:R-:W-:Y:S01]  /*0da0*/  IMAD R29, R13, R18, R10 ;  /* 0x000000120d1d7224 */ /* 0x000fe200078e020a */
[----:B------:R-:W-:-:S05]  /*0db0*/  IADD3 R11, P0, RZ, -R27, RZ ;  /* 0x8000001bff0b7210 */ /* 0x000fca0007f1e0ff */
[----:B------:R-:W1:Y:S01]  /*0dc0*/  LDC.64 R22, c[0x0][0x640] ;  /* 0x00019000ff167b82 */ /* 0x000e620000000a00 */
[----:B------:R-:W-:Y:S02]  /*0dd0*/  IMAD.X R5, RZ, RZ, ~R5, P0 ;  /* 0x000000ffff057224 */ /* 0x000fe400000e0e05 */
[----:B------:R-:W-:-:S04]  /*0de0*/  IMAD.WIDE.U32 R8, R11, R24, R2 ;  /* 0x000000180b087225 */ /* 0x000fc800078e0002 */
[----:B------:R-:W-:Y:S01]  /*0df0*/  IMAD R14, R5, R24, RZ ;  /* 0x00000018050e7224 */ /* 0x000fe200078e02ff */
[----:B------:R-:W2:Y:S03]  /*0e00*/  LDC R15, c[0x0][0x608] ;  /* 0x00018200ff0f7b82 */ /* 0x000ea60000000800 */
[----:B------:R-:W-:Y:S02]  /*0e10*/  IMAD R5, R11, R25, R14 ;  /* 0x000000190b057224 */ /* 0x000fe400078e020e */
[----:B------:R-:W-:Y:S02]  /*0e20*/  IMAD.MOV.U32 R14, RZ, RZ, -0x1 ;  /* 0xffffffffff0e7424 */ /* 0x000fe400078e00ff */
[----:B------:R-:W-:Y:S01]  /*0e30*/  IMAD.IADD R5, R9, 0x1, R5 ;  /* 0x0000000109057824 */ /* 0x000fe200078e0205 */
[----:B------:R-:W3:Y:S04]  /*0e40*/  LDC R21, c[0x0][0x658] ;  /* 0x00019600ff157b82 */ /* 0x000ee80000000800 */
[----:B0-----:R-:W-:-:S02]  /*0e50*/  SHF.R.U64 R19, R8, R16, R5 ;  /* 0x0000001008137219 */ /* 0x001fc40000001205 */
[----:B------:R-:W-:Y:S01]  /*0e60*/  SHF.R.U32.HI R8, RZ, R16, R5 ;  /* 0x00000010ff087219 */ /* 0x000fe20000011605 */
[----:B------:R-:W-:Y:S01]  /*0e70*/  IMAD.MOV.U32 R16, RZ, RZ, 0x1 ;  /* 0x00000001ff107424 */ /* 0x000fe200078e00ff */
[----:B------:R-:W0:Y:S01]  /*0e80*/  LDC R20, c[0x0][0x600] ;  /* 0x00018000ff147b82 */ /* 0x000e220000000800 */
[----:B-1----:R-:W-:-:S04]  /*0e90*/  ISETP.NE.U32.AND P0, PT, R22, RZ, PT ;  /* 0x000000ff1600720c */ /* 0x002fc80003f05070 */
[----:B------:R-:W-:-:S03]  /*0ea0*/  ISETP.NE.AND.EX P0, PT, R23, RZ, PT, P0 ;  /* 0x000000ff1700720c */ /* 0x000fc60003f05300 */
[----:B------:R-:W1:Y:S01]  /*0eb0*/  LDC R24, c[0x0][0x648] ;  /* 0x00019200ff187b82 */ /* 0x000e620000000800 */
[-CC-:B--2---:R-:W-:Y:S02]  /*0ec0*/  SHF.R.U64 R28, R19, R15.reuse, R8.reuse ;  /* 0x0000000f131c7219 */ /* 0x184fe40000001208 */
[----:B------:R-:W-:-:S05]  /*0ed0*/  SHF.R.U32.HI R8, RZ, R15, R8 ;  /* 0x0000000fff087219 */ /* 0x000fca0000011608 */
[----:B------:R-:W2:Y:S01]  /*0ee0*/  LDC R26, c[0x0][0x638] ;  /* 0x00018e00ff1a7b82 */ /* 0x000ea20000000800 */
[-CC-:B---3--:R-:W-:Y:S02]  /*0ef0*/  SHF.R.U64 R18, R28, R21.reuse, R8.reuse ;  /* 0x000000151c127219 */ /* 0x188fe40000001208 */
[-C--:B------:R-:W-:Y:S02]  /*0f00*/  SHF.L.U32 R5, R14, R21.reuse, RZ ;  /* 0x000000150e057219 */ /* 0x080fe400000006ff */
[----:B------:R-:W-:Y:S01]  /*0f10*/  SHF.R.U32.HI R9, RZ, R21, R8 ;  /* 0x00000015ff097219 */ /* 0x000fe20000011608 */
[----:B------:R-:W-:Y:S01]  /*0f20*/  IMAD.MOV.U32 R8, RZ, RZ, R18 ;  /* 0x000000ffff087224 */ /* 0x000fe200078e0012 */
[----:B------:R-:W-:Y:S01]  /*0f30*/  LOP3.LUT R13, RZ, R5, RZ, 0x33, !PT ;  /* 0x00000005ff0d7212 */ /* 0x000fe200078e33ff */
[----:B------:R-:W3:Y:S01]  /*0f40*/  LDC R25, c[0x0][0x610] ;  /* 0x00018400ff197b82 */ /* 0x000ee20000000800 */
[----:B------:R-:W-:Y:S05]  /*0f50*/  @!P0 BRA `(.L_x_11) ;  /* 0x0000000000288947 */ /* 0x000fea0003800000 */
[----:B------:R-:W4:Y:S02]  /*0f60*/  LDC R5, c[0x0][0x64c] ;  /* 0x00019300ff057b82 */ /* 0x000f240000000800 */
[----:B----4-:R-:W-:-:S05]  /*0f70*/  IADD3 R5, P0, R18, R5, RZ ;  /* 0x0000000512057210 */ /* 0x010fca0007f1e0ff */
        /* <DEDUP_REMOVED lines=8> */
.L_x_11:
[----:B-1----:R-:W-:Y:S01]  /*1000*/  SHF.R.U64 R9, R8, R24, R9 ;  /* 0x0000001808097219 */ /* 0x002fe20000001209 */
[----:B0-----:R-:W-:Y:S01]  /*1010*/  VIADD R10, R20, 0xffffffff ;  /* 0xffffffff140a7836 */ /* 0x001fe20000000000 */
[----:B------:R-:W-:Y:S01]  /*1020*/  SHF.L.U32 R5, R16, R21, RZ ;  /* 0x0000001510057219 */ /* 0x000fe200000006ff */
[----:B------:R-:W-:Y:S01]  /*1030*/  IMAD.MOV.U32 R14, RZ, RZ, 0x1 ;  /* 0x00000001ff0e7424 */ /* 0x000fe200078e00ff */
[----:B------:R-:W-:Y:S01]  /*1040*/  LOP3.LUT R8, R28, R13, RZ, 0xc0, !PT ;  /* 0x0000000d1c087212 */ /* 0x000fe200078ec0ff */
[----:B------:R-:W-:Y:S01]  /*1050*/  IMAD.MOV R11, RZ, RZ, -R9 ;  /* 0x000000ffff0b7224 */ /* 0x000fe200078e0a09 */
[----:B------:R-:W-:Y:S02]  /*1060*/  SEL R12, R12, R29, !P2 ;  /* 0x0000001d0c0c7207 */ /* 0x000fe40005000000 */
[----:B------:R-:W-:Y:S01]  /*1070*/  LOP3.LUT R10, R19, R10, RZ, 0xc0, !PT ;  /* 0x0000000a130a7212 */ /* 0x000fe200078ec0ff */
[----:B------:R-:W-:Y:S02]  /*1080*/  IMAD R9, R5, R9, R8 ;  /* 0x0000000905097224 */ /* 0x000fe400078e0208 */
[----:B--2---:R-:W-:-:S02]  /*1090*/  IMAD R5, R11, R26, R18 ;  /* 0x0000001a0b057224 */ /* 0x004fc400078e0212 */
[----:B---3--:R-:W-:Y:S02]  /*10a0*/  IMAD R12, R9, R25, R12 ;  /* 0x00000019090c7224 */ /* 0x008fe400078e020c */
[----:B------:R-:W-:-:S05]  /*10b0*/  IMAD R5, R5, R20, R10 ;  /* 0x0000001405057224 */ /* 0x000fca00078e020a */
[----:B------:R-:W-:Y:S02]  /*10c0*/  SEL R9, R5, R12, !P2 ;  /* 0x0000000c05097207 */ /* 0x000fe40005000000 */
[----:B------:R-:W-:Y:S01]  /*10d0*/  SEL R8, R12, R5, !P2 ;  /* 0x000000050c087207 */ /* 0x000fe20005000000 */
[----:B------:R-:W-:-:S07]  /*10e0*/  IMAD.MOV.U32 R5, RZ, RZ, R27 ;  /* 0x000000ffff057224 */ /* 0x000fce00078e001b */
.L_x_9:
[----:B------:R-:W-:-:S08]  /*10f0*/  NOP ;  /* 0x0000000000007918 */ /* 0x000fd00000000000 */
[----:B------:R-:W0:Y:S02]  /*1100*/  USETMAXREG.TRY_ALLOC.CTAPOOL UP0, 0xe8 ;  /* 0x000000e8000079c8 */ /* 0x000e240008000600 */
[----:B0-----:R-:W-:-:S13]  /*1110*/  PLOP3.LUT P0, PT, PT, PT, UP0, 0x80, 0x0 ;  /* 0x000000000000781c */ /* 0x001fda0003f0f008 */
[----:B------:R-:W-:Y:S05]  /*1120*/  @!P0 BRA `(.L_x_9) ;  /* 0xfffffffc00f08947 */ /* 0x000fea000383ffff */
[----:B------:R-:W-:Y:S01]  /*1130*/  ULDC.64 UR4, c[0x0][0x598] ;  /* 0x0001660000047ab9 */ /* 0x000fe20000000a00 */
[----:B------:R-:W-:Y:S01]  /*1140*/  ULDC.64 UR18, c[0x0][0x208] ;  /* 0x0000820000127ab9 */ /* 0x000fe20000000a00 */
[----:B------:R-:W-:-:S04]  /*1150*/  ISETP.NE.U32.AND P0, PT, RZ, UR4, PT ;  /* 0x00000004ff007c0c */ /* 0x000fc8000bf05070 */
[----:B------:R-:W-:-:S13]  /*1160*/  ISETP.NE.AND.EX P0, PT, RZ, UR5, PT, P0 ;  /* 0x00000005ff007c0c */ /* 0x000fda000bf05300 */
[----:B------:R-:W-:Y:S05]  /*1170*/  @!P0 BRA `(.L_x_12) ;  /* 0x00000000001c8947 */ /* 0x000fea0003800000 */
[----:B------:R-:W0:Y:S02]  /*1180*/  LDC.64 R10, c[0x0][0x598] ;  /* 0x00016600ff0a7b82 */ /* 0x000e240000000a00 */
[----:B0-----:R-:W2:Y:S02]  /*1190*/  LDG.E.64 R10, desc[UR18][R10.64] ;  /* 0x000000120a0a7981 */ /* 0x001ea4000c1e1b00 */
[----:B--2---:R-:W-:-:S04]  /*11a0*/  ISETP.NE.U32.AND P0, PT, R10, RZ, PT ;  /* 0x000000ff0a00720c */ /* 0x004fc80003f05070 */
[----:B------:R-:W-:-:S13]  /*11b0*/  ISETP.NE.AND.EX P0, PT, R11, RZ, PT, P0 ;  /* 0x000000ff0b00720c */ /* 0x000fda0003f05300 */
[----:B------:R-:W-:Y:S05]  /*11c0*/  @!P0 BRA `(.L_x_12) ;  /* 0x0000000000088947 */ /* 0x000fea0003800000 */
[----:B------:R0:W5:Y:S01]  /*11d0*/  LD.E R18, desc[UR18][R10.64] ;  /* 0x000000120a127980 */ /* 0x000162000c101900 */
[----:B------:R-:W-:Y:S05]  /*11e0*/  BRA `(.L_x_13) ;  /* 0x0000000000207947 */ /* 0x000fea0003800000 */
.L_x_12:
[----:B------:R-:W-:Y:S02]  /*11f0*/  ULDC.64 UR4, c[0x0][0x588] ;  /* 0x0001620000047ab9 */ /* 0x000fe40000000a00 */
[----:B------:R-:W-:-:S04]  /*1200*/  ISETP.NE.U32.AND P0, PT, RZ, UR4, PT ;  /* 0x00000004ff007c0c */ /* 0x000fc8000bf05070 */
[----:B------:R-:W-:-:S13]  /*1210*/  ISETP.NE.AND.EX P0, PT, RZ, UR5, PT, P0 ;  /* 0x00000005ff007c0c */ /* 0x000fda000bf05300 */
[----:B------:R-:W-:Y:S05]  /*1220*/  @!P0 BRA `(.L_x_14) ;  /* 0x00000000000c8947 */ /* 0x000fea0003800000 */
[----:B------:R-:W0:Y:S02]  /*1230*/  LDC.64 R18, c[0x0][0x588] ;  /* 0x00016200ff127b82 */ /* 0x000e240000000a00 */
[----:B0-----:R1:W5:Y:S01]  /*1240*/  LDG.E R18, desc[UR18][R18.64] ;  /* 0x0000001212127981 */ /* 0x001362000c1e1900 */
[----:B------:R-:W-:Y:S05]  /*1250*/  BRA `(.L_x_13) ;  /* 0x0000000000047947 */ /* 0x000fea0003800000 */
.L_x_14:
[----:B------:R-:W2:Y:S02]  /*1260*/  LDC R18, c[0x0][0x580] ;  /* 0x00016000ff127b82 */ /* 0x000ea40000000800 */
.L_x_13:
[----:B------:R-:W-:Y:S02]  /*1270*/  ULDC.64 UR4, c[0x0][0x5a0] ;  /* 0x0001680000047ab9 */ /* 0x000fe40000000a00 */
[----:B------:R-:W-:-:S04]  /*1280*/  ISETP.NE.U32.AND P0, PT, RZ, UR4, PT ;  /* 0x00000004ff007c0c */ /* 0x000fc8000bf05070 */
[----:B------:R-:W-:-:S13]  /*1290*/  ISETP.NE.AND.EX P0, PT, RZ, UR5, PT, P0 ;  /* 0x00000005ff007c0c */ /* 0x000fda000bf05300 */
[----:B------:R-:W-:Y:S05]  /*12a0*/  @!P0 BRA `(.L_x_15) ;  /* 0x00000000001c8947 */ /* 0x000fea0003800000 */
[----:B0-----:R-:W0:Y:S02]  /*12b0*/  LDC.64 R10, c[0x0][0x5a0] ;  /* 0x00016800ff0a7b82 */ /* 0x001e240000000a00 */
[----:B0-----:R-:W3:Y:S02]  /*12c0*/  LDG.E.64 R10, desc[UR18][R10.64] ;  /* 0x000000120a0a7981 */ /* 0x001ee4000c1e1b00 */
[----:B---3--:R-:W-:-:S04]  /*12d0*/  ISETP.NE.U32.AND P0, PT, R10, RZ, PT ;  /* 0x000000ff0a00720c */ /* 0x008fc80003f05070 */
[----:B------:R-:W-:-:S13]  /*12e0*/  ISETP.NE.AND.EX P0, PT, R11, RZ, PT, P0 ;  /* 0x000000ff0b00720c */ /* 0x000fda0003f05300 */
[----:B------:R-:W-:Y:S05]  /*12f0*/  @!P0 BRA `(.L_x_15) ;  /* 0x0000000000088947 */ /* 0x000fea0003800000 */
[----:B-1----:R0:W5:Y:S01]  /*1300*/  LD.E R19, desc[UR18][R10.64] ;  /* 0x000000120a137980 */ /* 0x002162000c101900 */
[----:B------:R-:W-:Y:S05]  /*1310*/  BRA `(.L_x_16) ;  /* 0x0000000000207947 */ /* 0x000fea0003800000 */
.L_x_15:
[----:B------:R-:W-:Y:S02]  /*1320*/  ULDC.64 UR4, c[0x0][0x590] ;  /* 0x0001640000047ab9 */ /* 0x000fe40000000a00 */
[----:B------:R-:W-:-:S04]  /*1330*/  ISETP.NE.U32.AND P0, PT, RZ, UR4, PT ;  /* 0x00000004ff007c0c */ /* 0x000fc8000bf05070 */
[----:B------:R-:W-:-:S13]  /*1340*/  ISETP.NE.AND.EX P0, PT, RZ, UR5, PT, P0 ;  /* 0x00000005ff007c0c */ /* 0x000fda000bf05300 */
[----:B------:R-:W-:Y:S05]  /*1350*/  @!P0 BRA `(.L_x_17) ;  /* 0x00000000000c8947 */ /* 0x000fea0003800000 */
[----:B0-----:R-:W1:Y:S02]  /*1360*/  LDC.64 R10, c[0x0][0x590] ;  /* 0x00016400ff0a7b82 */ /* 0x001e640000000a00 */
[----:B-1----:R1:W5:Y:S01]  /*1370*/  LDG.E R19, desc[UR18][R10.64] ;  /* 0x000000120a137981 */ /* 0x002362000c1e1900 */
[----:B------:R-:W-:Y:S05]  /*1380*/  BRA `(.L_x_16) ;  /* 0x0000000000047947 */ /* 0x000fea0003800000 */
.L_x_17:
[----:B-1----:R-:W3:Y:S02]  /*1390*/  LDC R19, c[0x0][0x584] ;  /* 0x00016100ff137b82 */ /* 0x002ee40000000800 */
.L_x_16:
[----:B------:R-:W-:-:S13]  /*13a0*/  LOP3.LUT P0, RZ, R14, 0xff, RZ, 0xc0, !PT ;  /* 0x000000ff0eff7812 */ /* 0x000fda000780c0ff */
[----:B------:R-:W-:Y:S05]  /*13b0*/  @!P0 EXIT ;  /* 0x000000000000894d */ /* 0x000fea0003800000 */
[----:B------:R-:W-:Y:S01]  /*13c0*/  ULDC UR4, c[0x0][0x28c] ;  /* 0x0000a30000047ab9 */ /* 0x000fe20000000800 */
[----:B------:R-:W-:Y:S01]  /*13d0*/  LOP3.LUT R212, R4, 0x1, RZ, 0xfc, !PT ;  /* 0x0000000104d47812 */ /* 0x000fe200078efcff */
[----:B------:R-:W-:-:S04]  /*13e0*/  UIADD3 UR4, UR4, 0x1f, URZ ;  /* 0x0000001f04047890 */ /* 0x000fc8000fffe03f */
[----:B------:R-:W-:-:S04]  /*13f0*/  USHF.R.S32.HI UR5, URZ, 0x1f, UR4 ;  /* 0x0000001f3f057899 */ /* 0x000fc80008011404 */
[----:B------:R-:W-:-:S03]  /*1400*/  ULEA.HI UR5, UR5, UR4, URZ, 0x5 ;  /* 0x0000000405057291 */ /* 0x000fc6000f8f283f */
[----:B------:R-:W-:Y:S01]  /*1410*/  UMOV UR4, URZ ;  /* 0x0000003f00047c82 */ /* 0x000fe20008000000 */
[----:B------:R-:W-:-:S03]  /*1420*/  USHF.R.S32.HI UR9, URZ, 0x5, UR5 ;  /* 0x000000053f097899 */ /* 0x000fc60008011405 */
[----:B------:R-:W-:-:S09]  /*1430*/  UMOV UR5, URZ ;  /* 0x0000003f00057c82 */ /* 0x000fd20008000000 */
.L_x_236:
[----:B01----:R-:W-:Y:S01]  /*1440*/  LOP3.LUT R10, R0, 0x80, RZ, 0xc0, !PT ;  /* 0x00000080000a7812 */ /* 0x003fe200078ec0ff */
[----:B------:R-:W0:Y:S01]  /*1450*/  S2UR UR13, SR_CgaCtaId ;  /* 0x00000000000d79c3 */ /* 0x000e220000008800 */
[----:B------:R-:W-:Y:S01]  /*1460*/  UMOV UR12, 0x400 ;  /* 0x00000400000c7882 */ /* 0x000fe20000000000 */
[----:B------:R-:W-:Y:S01]  /*1470*/  UMOV UR6, URZ ;  /* 0x0000003f00067c82 */ /* 0x000fe20008000000 */
[----:B------:R-:W-:Y:S01]  /*1480*/  SHF.R.U32.HI R10, RZ, 0x7, R10 ;  /* 0x00000007ff0a7819 */ /* 0x000fe2000001160a */
[----:B------:R-:W-:Y:S01]  /*1490*/  UMOV UR7, URZ ;  /* 0x0000003f00077c82 */ /* 0x000fe20008000000 */
[----:B------:R-:W-:Y:S01]  /*14a0*/  UMOV UR16, UR5 ;  /* 0x0000000500107c82 */ /* 0x000fe20008000000 */
[----:B------:R-:W-:Y:S02]  /*14b0*/  CS2R R20, SRZ ;  /* 0x0000000000147805 */ /* 0x000fe4000001ff00 */
[----:B------:R-:W-:Y:S01]  /*14c0*/  CS2R R22, SRZ ;  /* 0x0000000000167805 */ /* 0x000fe2000001ff00 */
[----:B------:R-:W1:Y:S01]  /*14d0*/  LDC R11, c[0x0][0x28c] ;  /* 0x0000a300ff0b7b82 */ /* 0x000e620000000800 */
[----:B----4-:R-:W4:Y:S01]  /*14e0*/  SHFL.IDX PT, R10, R10, RZ, 0x1f ;  /* 0x00001fff0a0a7589 */ /* 0x010f2200000e0000 */
[----:B------:R-:W-:-:S02]  /*14f0*/  CS2R R120, SRZ ;  /* 0x0000000000787805 */ /* 0x000fc4000001ff00 */
[----:B------:R-:W-:Y:S02]  /*1500*/  CS2R R122, SRZ ;  /* 0x00000000007a7805 */ /* 0x000fe4000001ff00 */
[----:B------:R-:W-:Y:S02]  /*1510*/  CS2R R124, SRZ ;  /* 0x00000000007c7805 */ /* 0x000fe4000001ff00 */
[----:B------:R-:W-:Y:S02]  /*1520*/  CS2R R126, SRZ ;  /* 0x00000000007e7805 */ /* 0x000fe4000001ff00 */
[----:B------:R-:W-:Y:S02]  /*1530*/  CS2R R128, SRZ ;  /* 0x0000000000807805 */ /* 0x000fe4000001ff00 */
[----:B------:R-:W-:Y:S02]  /*1540*/  CS2R R130, SRZ ;  /* 0x0000000000827805 */ /* 0x000fe4000001ff00 */
        /* <DEDUP_REMOVED lines=16> */
[----:B-1----:R-:W-:Y:S02]  /*1650*/  ISETP.GE.AND P0, PT, R11, 0x1, PT ;  /* 0x000000010b00780c */ /* 0x002fe40003f06270 */
[----:B------:R-:W-:Y:S02]  /*1660*/  CS2R R164, SRZ ;  /* 0x0000000000a47805 */ /* 0x000fe4000001ff00 */
[----:B----4-:R-:W-:-:S02]  /*1670*/  R2UR UR8, R10 ;  /* 0x000000000a0872ca */ /* 0x010fc400000e0000 */
        /* <DEDUP_REMOVED lines=11> */
[----:B------:R-:W-:Y:S01]  /*1730*/  CS2R R188, SRZ ;  /* 0x0000000000bc7805 */ /* 0x000fe2000001ff00 */
[----:B------:R-:W-:Y:S01]  /*1740*/  ULEA.HI UR10, UR8, UR8, URZ, 0x1 ;  /* 0x00000008080a7291 */ /* 0x000fe2000f8f083f */
[----:B------:R-:W-:-:S02]  /*1750*/  CS2R R190, SRZ ;  /* 0x0000000000be7805 */ /* 0x000fc4000001ff00 */
[----:B------:R-:W-:Y:S02]  /*1760*/  CS2R R192, SRZ ;  /* 0x0000000000c07805 */ /* 0x000fe4000001ff00 */
[----:B------:R-:W-:Y:S01]  /*1770*/  CS2R R194, SRZ ;  /* 0x0000000000c27805 */ /* 0x000fe2000001ff00 */
[----:B------:R-:W-:Y:S01]  /*1780*/  ULOP3.LUT UR11, UR10, 0x1ffffe, URZ, 0xc0, !UPT ;  /* 0x001ffffe0a0b7892 */ /* 0x000fe2000f8ec03f */
[----:B------:R-:W-:Y:S01]  /*1790*/  CS2R R196, SRZ ;  /* 0x0000000000c47805 */ /* 0x000fe2000001ff00 */
[----:B0-----:R-:W-:Y:S01]  /*17a0*/  ULEA UR10, UR13, UR12, 0x18 ;  /* 0x0000000c0d0a7291 */ /* 0x001fe2000f8ec03f */
[----:B------:R-:W-:Y:S01]  /*17b0*/  CS2R R198, SRZ ;  /* 0x0000000000c67805 */ /* 0x000fe2000001ff00 */
[----:B------:R-:W-:Y:S01]  /*17c0*/  UIADD3 UR11, UR8, -UR11, URZ ;  /* 0x8000000b080b7290 */ /* 0x000fe2000fffe03f */
[----:B------:R-:W-:Y:S02]  /*17d0*/  CS2R R200, SRZ ;  /* 0x0000000000c87805 */ /* 0x000fe4000001ff00 */
[----:B------:R-:W-:Y:S01]  /*17e0*/  CS2R R202, SRZ ;  /* 0x0000000000ca7805 */ /* 0x000fe2000001ff00 */
[----:B------:R-:W-:Y:S01]  /*17f0*/  UMOV UR8, URZ ;  /* 0x0000003f00087c82 */ /* 0x000fe20008000000 */
[----:B------:R-:W-:Y:S01]  /*1800*/  ULEA UR11, UR11, UR10, 0xb ;  /* 0x0000000a0b0b7291 */ /* 0x000fe2000f8e583f */
[----:B------:R-:W-:-:S02]  /*1810*/  CS2R R204, SRZ ;  /* 0x0000000000cc7805 */ /* 0x000fc4000001ff00 */
[----:B------:R-:W-:Y:S02]  /*1820*/  CS2R R206, SRZ ;  /* 0x0000000000ce7805 */ /* 0x000fe4000001ff00 */
[----:B------:R-:W-:Y:S01]  /*1830*/  CS2R R208, SRZ ;  /* 0x0000000000d07805 */ /* 0x000fe2000001ff00 */
[----:B------:R-:W-:Y:S01]  /*1840*/  UIADD3 UR11, UR11, 0x280, URZ ;  /* 0x000002800b0b7890 */ /* 0x000fe2000fffe03f */
[----:B------:R-:W-:Y:S01]  /*1850*/  CS2R R210, SRZ ;  /* 0x0000000000d27805 */ /* 0x000fe2000001ff00 */
[----:B------:R-:W-:Y:S01]  /*1860*/  IMAD.U32 R14, RZ, RZ, UR4 ;  /* 0x00000004ff0e7e24 */ /* 0x000fe2000f8e00ff */
[----:B------:R-:W-:Y:S01]  /*1870*/  CS2R R24, SRZ ;  /* 0x0000000000187805 */ /* 0x000fe2000001ff00 */
[----:B------:R-:W-:Y:S01]  /*1880*/  USHF.R.U32.HI UR11, URZ, 0x4, UR11 ;  /* 0x000000043f0b7899 */ /* 0x000fe2000801160b */
[----:B------:R-:W-:Y:S02]  /*1890*/  CS2R R26, SRZ ;  /* 0x00000000001a7805 */ /* 0x000fe4000001ff00 */
[----:B------:R-:W-:-:S02]  /*18a0*/  CS2R R28, SRZ ;  /* 0x00000000001c7805 */ /* 0x000fc4000001ff00 */
[----:B------:R-:W-:Y:S01]  /*18b0*/  CS2R R30, SRZ ;  /* 0x00000000001e7805 */ /* 0x000fe2000001ff00 */
[----:B------:R-:W-:Y:S01]  /*18c0*/  ULOP3.LUT UR11, UR11, 0x3fff, URZ, 0xc0, !UPT ;  /* 0x00003fff0b0b7892 */ /* 0x000fe2000f8ec03f */
        /* <DEDUP_REMOVED lines=43> */
[----:B------:R-:W-:Y:S01]  /*1b80*/  CS2R R118, SRZ ;  /* 0x0000000000767805 */ /* 0x000fe2000001ff00 */
[----:B------:R-:W-:Y:S06]  /*1b90*/  @!P0 BRA `(.L_x_18) ;  /* 0x0000000800d88947 */ /* 0x000fec0003800000 */
[----:B------:R-:W-:-:S13]  /*1ba0*/  ISETP.NE.AND P1, PT, R212, 0x3, PT ;  /* 0x00000003d400780c */ /* 0x000fda0003f25270 */
[----:B------:R-:W-:Y:S05]  /*1bb0*/  @!P1 BRA `(.L_x_19) ;  /* 0x0000000000049947 */ /* 0x000fea0003800000 */
[----:B------:R-:W-:Y:S01]  /*1bc0*/  BPT.TRAP 0x1 ;  /* 0x000000040000795c */ /* 0x000fe20000300000 */
.L_x_19:
[----:B------:R-:W-:Y:S01]  /*1bd0*/  ULEA UR6, UR5, UR10, 0x3 ;  /* 0x0000000a05067291 */ /* 0x000fe2000f8e183f */
[----:B------:R-:W-:-:S05]  /*1be0*/  IMAD.U32 R10, RZ, RZ, UR4 ;  /* 0x00000004ff0a7e24 */ /* 0x000fca000f8e00ff */
[----:B------:R-:W-:-:S04]  /*1bf0*/  SHF.L.U32 R10, R10, 0x1f, RZ ;  /* 0x0000001f0a0a7819 */ /* 0x000fc800000006ff */
[----:B------:R0:W1:Y:S01]  /*1c00*/  SYNCS.PHASECHK.TRANS64.TRYWAIT P0, [UR6], R10 ;  /* 0x0000000aff0075a7 */ /* 0x0000620008000146 */
[----:B------:R-:W-:Y:S05]  /*1c10*/  @!P1 BRA `(.L_x_20) ;  /* 0x0000000000049947 */ /* 0x000fea0003800000 */
[----:B------:R-:W-:Y:S01]  /*1c20*/  BPT.TRAP 0x1 ;  /* 0x000000040000795c */ /* 0x000fe20000300000 */
.L_x_20:
[----:B-1----:R-:W-:Y:S05]  /*1c30*/  @P0 BRA `(.L_x_21) ;  /* 0x0000000000080947 */ /* 0x002fea0003800000 */
[----:B------:R-:W1:Y:S02]  /*1c40*/  SYNCS.PHASECHK.TRANS64.TRYWAIT P0, [UR6], R10 ;  /* 0x0000000aff0075a7 */ /* 0x000e640008000146 */
[----:B-1----:R-:W-:Y:S05]  /*1c50*/  @!P0 BRA `(.L_x_22) ;  /* 0x000000ac00848947 */ /* 0x002fea0003800000 */
.L_x_21:
[----:B------:R-:W-:Y:S01]  /*1c60*/  UIADD3 UR6, UR10, 0x16280, URZ ;  /* 0x000162800a067890 */ /* 0x000fe2000fffe03f */
[----:B------:R-:W-:Y:S01]  /*1c70*/  WARPGROUP.ARRIVE ;  /* 0x00000000000079c5 */ /* 0x000fe20000000000 */
[----:B------:R-:W-:Y:S01]  /*1c80*/  ULDC UR7, c[0x0][0x50c] ;  /* 0x0001430000077ab9 */ /* 0x000fe20000000800 */
[----:B------:R-:W-:Y:S01]  /*1c90*/  ULOP3.LUT UR12, UR11, 0x10000, URZ, 0xfc, !UPT ;  /* 0x000100000b0c7892 */ /* 0x000fe2000f8efc3f */
[----:B------:R-:W-:Y:S01]  /*1ca0*/  CS2R R20, SRZ ;  /* 0x0000000000147805 */ /* 0x000fe2000001ff00 */
[----:B------:R-:W-:Y:S01]  /*1cb0*/  UISETP.NE.AND UP0, UPT, UR7, 0x1, UPT ;  /* 0x000000010700788c */ /* 0x000fe2000bf05270 */
[----:B------:R-:W-:Y:S01]  /*1cc0*/  CS2R R22, SRZ ;  /* 0x0000000000167805 */ /* 0x000fe2000001ff00 */
[----:B------:R-:W-:Y:S01]  /*1cd0*/  USHF.R.U32.HI UR6, URZ, 0x4, UR6 ;  /* 0x000000043f067899 */ /* 0x000fe20008011606 */
[----:B------:R-:W-:Y:S01]  /*1ce0*/  CS2R R120, SRZ ;  /* 0x0000000000787805 */ /* 0x000fe2000001ff00 */
[----:B------:R-:W-:Y:S01]  /*1cf0*/  USEL UR7, URZ, 0x1, UP0 ;  /* 0x000000013f077887 */ /* 0x000fe20008000000 */
[----:B------:R-:W-:Y:S01]  /*1d00*/  CS2R R122, SRZ ;  /* 0x00000000007a7805 */ /* 0x000fe2000001ff00 */
[----:B------:R-:W-:Y:S01]  /*1d10*/  ULOP3.LUT UR6, UR6, 0x3fff, URZ, 0xc0, !UPT ;  /* 0x00003fff06067892 */ /* 0x000fe2000f8ec03f */
[----:B------:R-:W-:Y:S01]  /*1d20*/  CS2R R124, SRZ ;  /* 0x00000000007c7805 */ /* 0x000fe2000001ff00 */
[----:B------:R-:W-:Y:S01]  /*1d30*/  ULEA UR12, UR5, UR12, 0x8 ;  /* 0x0000000c050c7291 */ /* 0x000fe2000f8e403f */
[----:B------:R-:W-:Y:S01]  /*1d40*/  CS2R R126, SRZ ;  /* 0x00000000007e7805 */ /* 0x000fe2000001ff00 */
[----:B------:R-:W-:Y:S01]  /*1d50*/  ULOP3.LUT UR6, UR6, 0x10000, URZ, 0xfc, !UPT ;  /* 0x0001000006067892 */ /* 0x000fe2000f8efc3f */
[----:B------:R-:W-:Y:S01]  /*1d60*/  ISETP.NE.AND P0, PT, RZ, UR7, PT ;  /* 0x00000007ff007c0c */ /* 0x000fe2000bf05270 */
[----:B------:R-:W-:Y:S01]  /*1d70*/  UMOV UR13, 0xc0000010 ;  /* 0xc0000010000d7882 */ /* 0x000fe20000000000 */
[----:B------:R-:W-:Y:S01]  /*1d80*/  UMOV UR15, 0xc0000010 ;  /* 0xc0000010000f7882 */ /* 0x000fe20000000000 */
[----:B------:R-:W-:Y:S01]  /*1d90*/  UIMAD UR14, UR5, 0x180, UR6 ;  /* 0x00000180050e78a4 */ /* 0x000fe2000f8e0206 */
[----:B------:R-:W-:-:S02]  /*1da0*/  CS2R R128, SRZ ;  /* 0x0000000000807805 */ /* 0x000fc4000001ff00 */
[----:B------:R-:W-:Y:S01]  /*1db0*/  CS2R R130, SRZ ;  /* 0x0000000000827805 */ /* 0x000fe2000001ff00 */
[----:B------:R-:W-:Y:S01]  /*1dc0*/  UMOV UR6, 0x1 ;  /* 0x0000000100067882 */ /* 0x000fe20000000000 */
[----:B------:R-:W-:Y:S02]  /*1dd0*/  CS2R R132, SRZ ;  /* 0x0000000000847805 */ /* 0x000fe4000001ff00 */
[----:B------:R-:W-:Y:S02]  /*1de0*/  CS2R R134, SRZ ;  /* 0x0000000000867805 */ /* 0x000fe4000001ff00 */
[----:B------:R-:W-:Y:S02]  /*1df0*/  CS2R R136, SRZ ;  /* 0x0000000000887805 */ /* 0x000fe4000001ff00 */
[----:B------:R-:W-:Y:S02]  /*1e00*/  CS2R R138, SRZ ;  /* 0x00000000008a7805 */ /* 0x000fe4000001ff00 */
[----:B------:R-:W-:Y:S01]  /*1e10*/  CS2R R140, SRZ ;  /* 0x00000000008c7805 */ /* 0x000fe2000001ff00 */
[----:B------:R-:W-:Y:S01]  /*1e20*/  QGMMA.64x192x32.F32.E4M3.E4M3 R24, gdesc[UR12], RZ, !UPT, gsb0 ;  /* 0x02e000000c1879f3 */ /* 0x000fe2000c0008ff */
        /* <DEDUP_REMOVED lines=34> */
[----:B------:R-:W-:Y:S01]  /*2050*/  CS2R R210, SRZ ;  /* 0x0000000000d27805 */ /* 0x000fe2000001ff00 */
[----:B------:R-:W-:Y:S06]  /*2060*/  @!P0 BRA `(.L_x_23) ;  /* 0x0000000400888947 */ /* 0x000fec0003800000 */
[----:B------:R-:W-:Y:S02]  /*2070*/  WARPGROUP.DEPBAR.LE gsb0, 0x0 ;  /* 0x00008000000079c5 */ /* 0x000fe40000010000 */
[----:B------:R-:W-:-:S01]  /*2080*/  FADD R211, RZ, R24 ;  /* 0x00000018ffd37221 */ /* 0x000fc20000000000 */
[----:B------:R-:W-:Y:S01]  /*2090*/  FADD R210, RZ, R25 ;  /* 0x00000019ffd27221 */ /* 0x000fe20000000000 */
        /* <DEDUP_REMOVED lines=94> */
[----:B------:R-:W-:-:S06]  /*2680*/  UMOV UR6, URZ ;  /* 0x0000003f00067c82 */ /* 0x000fcc0008000000 */
.L_x_23:
[----:B------:R-:W-:-:S04]  /*2690*/  UIADD3 UR16, UR5, 0x1, URZ ;  /* 0x0000000105107890 */ /* 0x000fc8000fffe03f */
[----:B------:R-:W-:-:S04]  /*26a0*/  UISETP.NE.AND UP0, UPT, UR16, 0x16, UPT ;  /* 0x000000161000788c */ /* 0x000fc8000bf05270 */
[----:B------:R-:W-:Y:S02]  /*26b0*/  USEL UR8, URZ, 0x1, UP0 ;  /* 0x000000013f087887 */ /* 0x000fe40008000000 */
[----:B------:R-:W-:Y:S02]  /*26c0*/  USEL UR16, UR16, URZ, UP0 ;  /* 0x0000003f10107287 */ /* 0x000fe40008000000 */
[----:B------:R-:W-:-:S06]  /*26d0*/  ULOP3.LUT UR8, UR4, UR8, URZ, 0x3c, !UPT ;  /* 0x0000000804087292 */ /* 0x000fcc000f8e3c3f */
[----:B------:R-:W-:Y:S01]  /*26e0*/  IMAD.U32 R14, RZ, RZ, UR8 ;  /* 0x00000008ff0e7e24 */ /* 0x000fe2000f8e00ff */
[----:B------:R-:W-:-:S06]  /*26f0*/  UMOV UR8, 0x1 ;  /* 0x0000000100087882 */ /* 0x000fcc0000000000 */
.L_x_18:
[----:B------:R-:W-:-:S04]  /*2700*/  UISETP.LT.AND UP0, UPT, UR9, 0x1, UPT ;  /* 0x000000010900788c */ /* 0x000fc8000bf01270 */
[----:B------:R-:W-:-:S04]  /*2710*/  USEL UR12, UR9, 0x1, UP0 ;  /* 0x00000001090c7887 */ /* 0x000fc80008000000 */
[----:B------:R-:W-:-:S04]  /*2720*/  UIADD3 UR12, UR9, -UR12, URZ ;  /* 0x8000000c090c7290 */ /* 0x000fc8000fffe03f */
[----:B------:R-:W-:-:S06]  /*2730*/  UISETP.GE.AND UP0, UPT, UR12, 0x1, UPT ;  /* 0x000000010c00788c */ /* 0x000fcc000bf06270 */
[----:B------:R-:W-:-:S13]  /*2740*/  PLOP3.LUT P0, PT, PT, PT, UP0, 0x80, 0x0 ;  /* 0x000000000000781c */ /* 0x000fda0003f0f008 */
[----:B------:R-:W-:Y:S05]  /*2750*/  @!P0 BRA `(.L_x_24) ;  /* 0x0000000800748947 */ /* 0x000fea0003800000 */
[----:B01----:R-:W-:Y:S01]  /*2760*/  IMAD.U32 R10, RZ, RZ, UR12 ;  /* 0x0000000cff0a7e24 */ /* 0x003fe2000f8e00ff */
[----:B------:R-:W-:Y:S01]  /*2770*/  ULDC UR17, c[0x0][0x50c] ;  /* 0x0001430000117ab9 */ /* 0x000fe20000000800 */
[----:B------:R-:W-:-:S07]  /*2780*/  IMAD.U32 R11, RZ, RZ, UR5 ;  /* 0x00000005ff0b7e24 */ /* 0x000fce000f8e00ff */
.L_x_32:
[----:B------:R-:W-:-:S13]  /*2790*/  ISETP.NE.AND P1, PT, R212, 0x3, PT ;  /* 0x00000003d400780c */ /* 0x000fda0003f25270 */
[----:B------:R-:W-:Y:S05]  /*27a0*/  @!P1 BRA `(.L_x_25) ;  /* 0x0000000000049947 */ /* 0x000fea0003800000 */
[----:B------:R-:W-:Y:S01]  /*27b0*/  BPT.TRAP 0x1 ;  /* 0x000000040000795c */ /* 0x000fe20000300000 */
.L_x_25:
[----:B------:R-:W0:Y:S01]  /*27c0*/  S2UR UR12, SR_CgaCtaId ;  /* 0x00000000000c79c3 */ /* 0x000e220000008800 */
[----:B------:R-:W-:Y:S01]  /*27d0*/  UMOV UR10, 0x400 ;  /* 0x00000400000a7882 */ /* 0x000fe20000000000 */
[----:B------:R-:W-:Y:S01]  /*27e0*/  SHF.L.U32 R12, R14, 0x1f, RZ ;  /* 0x0000001f0e0c7819 */ /* 0x000fe200000006ff */
[----:B0-----:R-:W-:-:S04]  /*27f0*/  ULEA UR10, UR12, UR10, 0x18 ;  /* 0x0000000a0c0a7291 */ /* 0x001fc8000f8ec03f */
[----:B------:R-:W-:-:S09]  /*2800*/  ULEA UR12, UR16, UR10, 0x3 ;  /* 0x0000000a100c7291 */ /* 0x000fd2000f8e183f */
[----:B------:R0:W1:Y:S01]  /*2810*/  SYNCS.PHASECHK.TRANS64.TRYWAIT P0, [UR12], R12 ;  /* 0x0000000cff0075a7 */ /* 0x000062000800014c */
[----:B------:R-:W-:Y:S05]  /*2820*/  @!P1 BRA `(.L_x_26) ;  /* 0x0000000000049947 */ /* 0x000fea0003800000 */
[----:B------:R-:W-:Y:S01]  /*2830*/  BPT.TRAP 0x1 ;  /* 0x000000040000795c */ /* 0x000fe20000300000 */
.L_x_26:
[----:B-1----:R-:W-:Y:S05]  /*2840*/  @P0 BRA `(.L_x_27) ;  /* 0x0000000000080947 */ /* 0x002fea0003800000 */
[----:B------:R-:W1:Y:S02]  /*2850*/  SYNCS.PHASECHK.TRANS64.TRYWAIT P0, [UR12], R12 ;  /* 0x0000000cff0075a7 */ /* 0x000e64000800014c */
[----:B-1----:R-:W-:Y:S05]  /*2860*/  @!P0 BRA `(.L_x_28) ;  /* 0x000000a000988947 */ /* 0x002fea0003800000 */
.L_x_27:
[----:B------:R-:W-:Y:S01]  /*2870*/  UIADD3 UR12, UR10, 0x16280, URZ ;  /* 0x000162800a0c7890 */ /* 0x000fe2000fffe03f */
[----:B------:R-:W-:Y:S01]  /*2880*/  WARPGROUP.ARRIVE ;  /* 0x00000000000079c5 */ /* 0x000fe20000000000 */
[----:B------:R-:W-:Y:S02]  /*2890*/  UISETP.NE.AND UP0, UPT, UR7, URZ, UPT ;  /* 0x0000003f0700728c */ /* 0x000fe4000bf05270 */
[----:B------:R-:W-:Y:S02]  /*28a0*/  USHF.R.U32.HI UR12, URZ, 0x4, UR12 ;  /* 0x000000043f0c7899 */ /* 0x000fe4000801160c */
[----:B------:R-:W-:Y:S02]  /*28b0*/  USEL UR8, UR8, URZ, !UP0 ;  /* 0x0000003f08087287 */ /* 0x000fe4000c000000 */
[----:B------:R-:W-:Y:S02]  /*28c0*/  ULOP3.LUT UR7, UR12, 0x3fff, URZ, 0xc0, !UPT ;  /* 0x00003fff0c077892 */ /* 0x000fe4000f8ec03f */
[----:B------:R-:W-:-:S02]  /*28d0*/  ULOP3.LUT UR12, UR11, 0x10000, URZ, 0xfc, !UPT ;  /* 0x000100000b0c7892 */ /* 0x000fc4000f8efc3f */
[----:B------:R-:W-:Y:S02]  /*28e0*/  ULOP3.LUT UR7, UR7, 0x10000, URZ, 0xfc, !UPT ;  /* 0x0001000007077892 */ /* 0x000fe4000f8efc3f */
[----:B------:R-:W-:Y:S02]  /*28f0*/  UISETP.NE.U32.AND UP0, UPT, UR8, URZ, UPT ;  /* 0x0000003f0800728c */ /* 0x000fe4000bf05070 */
[----:B------:R-:W-:Y:S02]  /*2900*/  ULEA UR12, UR16, UR12, 0x8 ;  /* 0x0000000c100c7291 */ /* 0x000fe4000f8e403f */
[----:B------:R-:W-:Y:S01]  /*2910*/  UIMAD UR14, UR16, 0x180, UR7 ;  /* 0x00000180100e78a4 */ /* 0x000fe2000f8e0207 */
[----:B------:R-:W-:Y:S01]  /*2920*/  UMOV UR13, 0xc0000010 ;  /* 0xc0000010000d7882 */ /* 0x000fe20000000000 */
[----:B------:R-:W-:Y:S01]  /*2930*/  UMOV UR15, 0xc0000010 ;  /* 0xc0000010000f7882 */ /* 0x000fe20000000000 */
[----:B------:R-:W-:-:S06]  /*2940*/  UIADD3 UR6, UR6, 0x1, URZ ;  /* 0x0000000106067890 */ /* 0x000fcc000fffe03f */
[----:B------:R-:W-:Y:S01]  /*2950*/  QGMMA.64x192x32.F32.E4M3.E4M3 R24, gdesc[UR12], R24, UP0, gsb0 ;  /* 0x02e000000c1879f3 */ /* 0x000fe2000b800818 */
[----:B------:R-:W-:-:S04]  /*2960*/  UISETP.NE.AND UP0, UPT, UR6, UR17, UPT ;  /* 0x000000110600728c */ /* 0x000fc8000bf05270 */
[----:B------:R-:W-:-:S06]  /*2970*/  USEL UR7, URZ, 0x1, UP0 ;  /* 0x000000013f077887 */ /* 0x000fcc0008000000 */
[----:B------:R-:W-:Y:S01]  /*2980*/  ISETP.NE.AND P0, PT, RZ, UR7, PT ;  /* 0x00000007ff007c0c */ /* 0x000fe2000bf05270 */
[----:B------:R-:W-:-:S12]  /*2990*/  WARPGROUP.DEPBAR.LE gsb0, 0x1 ;  /* 0x00008000000079c5 */ /* 0x000fd80000010100 */
[----:B------:R-:W-:Y:S05]  /*29a0*/  @!P0 BRA `(.L_x_29) ;  /* 0x0000000400888947 */ /* 0x000fea0003800000 */
[----:B------:R-:W-:Y:S02]  /*29b0*/  WARPGROUP.DEPBAR.LE gsb0, 0x0 ;  /* 0x00008000000079c5 */ /* 0x000fe40000010000 */
[----:B------:R-:W-:-:S01]  /*29c0*/  FADD R211, R24, R211 ;  /* 0x000000d318d37221 */ /* 0x000fc20000000000 */
[----:B------:R-:W-:Y:S01]  /*29d0*/  FADD R210, R25, R210 ;  /* 0x000000d219d27221 */ /* 0x000fe20000000000 */
        /* <DEDUP_REMOVED lines=94> */
[----:B------:R-:W-:-:S06]  /*2fc0*/  UMOV UR6, URZ ;  /* 0x0000003f00067c82 */ /* 0x000fcc0008000000 */
.L_x_29:
[----:B------:R-:W-:Y:S05]  /*2fd0*/  @!P1 BRA `(.L_x_30) ;  /* 0x0000000000049947 */ /* 0x000fea0003800000 */
[----:B------:R-:W-:Y:S01]  /*2fe0*/  BPT.TRAP 0x1 ;  /* 0x000000040000795c */ /* 0x000fe20000300000 */
.L_x_30:
[----:B------:R-:W-:-:S13]  /*2ff0*/  ISETP.NE.AND P0, PT, R6, RZ, PT ;  /* 0x000000ff0600720c */ /* 0x000fda0003f05270 */
[----:B01----:R-:W-:-:S05]  /*3000*/  @P0 LEA R12, R11, UR10, 0x3 ;  /* 0x0000000a0b0c0c11 */ /* 0x003fca000f8e18ff */
[----:B------:R-:W-:-:S05]  /*3010*/  @P0 VIADD R12, R12, 0xb0 ;  /* 0x000000b00c0c0836 */ /* 0x000fca0000000000 */
[----:B------:R-:W-:-:S04]  /*3020*/  @P0 PRMT R12, R7, 0x654, R12 ;  /* 0x00000654070c0816 */ /* 0x000fc8000000000c */
[----:B------:R0:W-:Y:S01]  /*3030*/  @P0 SYNCS.ARRIVE.TRANS64.RED.A1T0 RZ, [R12+URZ], RZ ;  /* 0x000000ff0cff09a7 */ /* 0x0001e2000810043f */
[----:B------:R-:W-:-:S13]  /*3040*/  ISETP.GT.U32.AND P0, PT, R4, 0x1, PT ;  /* 0x000000010400780c */ /* 0x000fda0003f04070 */
[----:B0-----:R-:W-:Y:S05]  /*3050*/  @P0 BRA `(.L_x_31) ;  /* 0x0000000000040947 */ /* 0x001fea0003800000 */
[----:B------:R-:W-:Y:S01]  /*3060*/  BPT.TRAP 0x1 ;  /* 0x000000040000795c */ /* 0x000fe20000300000 */
.L_x_31:
[----:B------:R-:W-:Y:S01]  /*3070*/  UIADD3 UR16, UR16, 0x1, URZ ;  /* 0x0000000110107890 */ /* 0x000fe2000fffe03f */
[C---:B------:R-:W-:Y:S01]  /*3080*/  ISETP.GT.AND P1, PT, R10.reuse, 0x1, PT ;  /* 0x000000010a00780c */ /* 0x040fe20003f24270 */
[----:B------:R-:W-:Y:S02]  /*3090*/  VIADD R11, R11, 0x1 ;  /* 0x000000010b0b7836 */ /* 0x000fe40000000000 */
[----:B------:R-:W-:Y:S01]  /*30a0*/  UISETP.NE.AND UP0, UPT, UR16, 0x16, UPT ;  /* 0x000000161000788c */ /* 0x000fe2000bf05270 */
[----:B------:R-:W-:Y:S02]  /*30b0*/  VIADD R10, R10, 0xffffffff ;  /* 0xffffffff0a0a7836 */ /* 0x000fe40000000000 */
[C---:B------:R-:W-:Y:S01]  /*30c0*/  ISETP.NE.AND P0, PT, R11.reuse, 0x16, PT ;  /* 0x000000160b00780c */ /* 0x040fe20003f05270 */
[----:B------:R-:W-:Y:S02]  /*30d0*/  USEL UR8, URZ, 0x1, UP0 ;  /* 0x000000013f087887 */ /* 0x000fe40008000000 */
[----:B------:R-:W-:Y:S01]  /*30e0*/  USEL UR16, UR16, URZ, UP0 ;  /* 0x0000003f10107287 */ /* 0x000fe20008000000 */
[----:B------:R-:W-:-:S03]  /*30f0*/  SEL R11, R11, RZ, P0 ;  /* 0x000000ff0b0b7207 */ /* 0x000fc60000000000 */
[----:B------:R-:W-:Y:S01]  /*3100*/  LOP3.LUT R14, R14, UR8, RZ, 0x3c, !PT ;  /* 0x000000080e0e7c12 */ /* 0x000fe2000f8e3cff */
[----:B------:R-:W-:Y:S01]  /*3110*/  UMOV UR8, 0x1 ;  /* 0x0000000100087882 */ /* 0x000fe20000000000 */
[----:B------:R-:W-:Y:S06]  /*3120*/  @P1 BRA `(.L_x_32) ;  /* 0xfffffff400981947 */ /* 0x000fec000383ffff */
.L_x_24:
[----:B------:R-:W-:Y:S01]  /*3130*/  UISETP.NE.AND UP0, UPT, UR6, URZ, UPT ;  /* 0x0000003f0600728c */ /* 0x000fe2000bf05270 */
[----:B01----:R-:W0:Y:S03]  /*3140*/  LDC R10, c[0x0][0x28c] ;  /* 0x0000a300ff0a7b82 */ /* 0x003e260000000800 */
[----:B------:R-:W-:-:S06]  /*3150*/  USEL UR6, URZ, 0x1, !UP0 ;  /* 0x000000013f067887 */ /* 0x000fcc000c000000 */
[----:B------:R-:W-:Y:S02]  /*3160*/  ISETP.NE.AND P0, PT, RZ, UR6, PT ;  /* 0x00000006ff007c0c */ /* 0x000fe4000bf05270 */
[----:B0-----:R-:W-:-:S11]  /*3170*/  ISETP.GE.AND P1, PT, R10, 0x1, PT ;  /* 0x000000010a00780c */ /* 0x001fd60003f26270 */
[----:B------:R-:W-:Y:S05]  /*3180*/  @!P0 BRA `(.L_x_33) ;  /* 0x0000000400848947 */ /* 0x000fea0003800000 */
[----:B------:R-:W-:Y:S02]  /*3190*/  WARPGROUP.DEPBAR.LE gsb0, 0x0 ;  /* 0x00008000000079c5 */ /* 0x000fe40000010000 */
[----:B------:R-:W-:Y:S01]  /*31a0*/  FADD R211, R24, R211 ;  /* 0x000000d318d37221 */ /* 0x000fe20000000000 */
        /* <DEDUP_REMOVED lines=94> */
[----:B------:R-:W-:-:S07]  /*3790*/  FADD R20, R20, R119 ;  /* 0x0000007714147221 */ /* 0x000fce0000000000 */
.L_x_33:
[----:B------:R-:W-:Y:S02]  /*37a0*/  WARPGROUP.DEPBAR.LE gsb0, 0x0 ;  /* 0x00008000000079c5 */ /* 0x000fe40000010000 */
[----:B------:R-:W-:Y:S05]  /*37b0*/  @!P1 BRA `(.L_x_34) ;  /* 0x0000000000549947 */ /* 0x000fea0003800000 */
[----:B------:R-:W-:-:S13]  /*37c0*/  ISETP.NE.AND P0, PT, R212, 0x3, PT ;  /* 0x00000003d400780c */ /* 0x000fda0003f05270 */
[----:B------:R-:W-:Y:S05]  /*37d0*/  @!P0 BRA `(.L_x_35) ;  /* 0x0000000000048947 */ /* 0x000fea0003800000 */
[----:B------:R-:W-:Y:S01]  /*37e0*/  BPT.TRAP 0x1 ;  /* 0x000000040000795c */ /* 0x000fe20000300000 */
.L_x_35:
[----:B------:R-:W-:Y:S01]  /*37f0*/  ISETP.NE.AND P0, PT, R6, RZ, PT ;  /* 0x000000ff0600720c */ /* 0x000fe20003f05270 */
[----:B------:R-:W-:Y:S01]  /*3800*/  BSSY B0, `(.L_x_36) ;  /* 0x000000e000007945 */ /* 0x000fe20003800000 */
[----:B------:R-:W-:-:S11]  /*3810*/  ISETP.GT.U32.AND P1, PT, R4, 0x1, PT ;  /* 0x000000010400780c */ /* 0x000fd60003f24070 */
[----:B------:R-:W-:Y:S05]  /*3820*/  @!P0 BRA `(.L_x_37) ;  /* 0x00000000002c8947 */ /* 0x000fea0003800000 */
[----:B------:R-:W-:-:S04]  /*3830*/  UISETP.LT.AND UP0, UPT, UR9, 0x1, UPT ;  /* 0x000000010900788c */ /* 0x000fc8000bf01270 */
[----:B------:R-:W-:-:S04]  /*3840*/  USEL UR8, UR9, 0x1, UP0 ;  /* 0x0000000109087887 */ /* 0x000fc80008000000 */
[----:B------:R-:W-:-:S04]  /*3850*/  UIADD3 UR8, UR5, UR9, -UR8 ;  /* 0x0000000905087290 */ /* 0x000fc8000fffe808 */
[----:B------:R-:W-:-:S04]  /*3860*/  UIMAD.WIDE.U32 UR6, UR8, -0x45d1745d, URZ ;  /* 0xba2e8ba3080678a5 */ /* 0x000fc8000f8e003f */
[----:B------:R-:W-:-:S04]  /*3870*/  USHF.R.U32.HI UR6, URZ, 0x4, UR7 ;  /* 0x000000043f067899 */ /* 0x000fc80008011607 */
[----:B------:R-:W-:-:S04]  /*3880*/  UIMAD UR8, UR6, -0x16, UR8 ;  /* 0xffffffea060878a4 */ /* 0x000fc8000f8e0208 */
[----:B------:R-:W-:-:S04]  /*3890*/  ULEA UR8, UR8, UR10, 0x3 ;  /* 0x0000000a08087291 */ /* 0x000fc8000f8e183f */
[----:B------:R-:W-:-:S06]  /*38a0*/  UIADD3 UR8, UR8, 0xb0, URZ ;  /* 0x000000b008087890 */ /* 0x000fcc000fffe03f */
[----:B------:R-:W-:-:S05]  /*38b0*/  IMAD.U32 R10, RZ, RZ, UR8 ;  /* 0x00000008ff0a7e24 */ /* 0x000fca000f8e00ff */
[----:B------:R-:W-:-:S04]  /*38c0*/  PRMT R10, R7, 0x654, R10 ;  /* 0x00000654070a7816 */ /* 0x000fc8000000000a */
[----:B------:R0:W-:Y:S03]  /*38d0*/  SYNCS.ARRIVE.TRANS64.RED.A1T0 RZ, [R10+URZ], RZ ;  /* 0x000000ff0aff79a7 */ /* 0x0001e6000810043f */
.L_x_37:
[----:B------:R-:W-:Y:S05]  /*38e0*/  BSYNC B0 ;  /* 0x0000000000007941 */ /* 0x000fea0003800000 */
.L_x_36:
[----:B------:R-:W-:Y:S05]  /*38f0*/  @P1 BRA `(.L_x_34) ;  /* 0x0000000000041947 */ /* 0x000fea0003800000 */
[----:B------:R-:W-:Y:S01]  /*3900*/  BPT.TRAP 0x1 ;  /* 0x000000040000795c */ /* 0x000fe20000300000 */
.L_x_34:
[----:B------:R-:W1:Y:S01]  /*3910*/  LDC R17, c[0x0][0x288] ;  /* 0x0000a200ff117b82 */ /* 0x000e620000000800 */
[--C-:B0-----:R-:W-:Y:S01]  /*3920*/  SHF.R.U32.HI R10, RZ, 0x2, R0.reuse ;  /* 0x00000002ff0a7819 */ /* 0x101fe20000011600 */
[----:B------:R-:W-:Y:S01]  /*3930*/  IMAD R25, R9, 0xc0, RZ ;  /* 0x000000c009197824 */ /* 0x000fe200078e02ff */
[----:B------:R-:W-:Y:S01]  /*3940*/  SHF.R.U32.HI R13, RZ, 0x7, R0 ;  /* 0x00000007ff0d7819 */ /* 0x000fe20000011600 */
[----:B------:R-:W-:Y:S01]  /*3950*/  UIADD3 UR5, UR9, UR5, URZ ;  /* 0x0000000509057290 */ /* 0x000fe2000fffe03f */
[----:B------:R-:W-:Y:S01]  /*3960*/  LOP3.LUT R12, R0, 0x60, RZ, 0xc0, !PT ;  /* 0x00000060000c7812 */ /* 0x000fe200078ec0ff */
[----:B------:R-:W-:Y:S01]  /*3970*/  ULDC UR12, c[0x0][0x284] ;  /* 0x0000a100000c7ab9 */ /* 0x000fe20000000800 */
[----:B------:R-:W-:Y:S01]  /*3980*/  LOP3.LUT R11, R10, 0x7, RZ, 0xc0, !PT ;  /* 0x000000070a0b7812 */ /* 0x000fe200078ec0ff */
[----:B------:R-:W-:Y:S01]  /*3990*/  UISETP.GT.U32.AND UP0, UPT, UR5, 0x15, UPT ;  /* 0x000000150500788c */ /* 0x000fe2000bf04070 */
[----:B------:R-:W-:Y:S01]  /*39a0*/  LOP3.LUT R10, R13, 0x1, RZ, 0xc0, !PT ;  /* 0x000000010d0a7812 */ /* 0x000fe200078ec0ff */
[----:B------:R-:W-:Y:S01]  /*39b0*/  UISETP.GE.U32.AND UP1, UPT, UR9, 0x16, UPT ;  /* 0x000000160900788c */ /* 0x000fe2000bf26070 */
[----:B------:R-:W-:Y:S01]  /*39c0*/  SHF.R.U32.HI R14, RZ, 0x1, R12 ;  /* 0x00000001ff0e7819 */ /* 0x000fe2000001160c */
[----:B------:R-:W-:Y:S01]  /*39d0*/  UISETP.LT.U32.AND UP0, UPT, UR9, 0x16, UP0 ;  /* 0x000000160900788c */ /* 0x000fe20008701070 */
[----:B------:R-:W-:Y:S01]  /*39e0*/  LOP3.LUT R12, R0, 0x3, RZ, 0xc0, !PT ;  /* 0x00000003000c7812 */ /* 0x000fe200078ec0ff */
[----:B------:R-:W-:Y:S01]  /*39f0*/  IMAD.SHL.U32 R16, R10, 0x40, RZ ;  /* 0x000000400a107824 */ /* 0x000fe200078e00ff */
[----:B------:R-:W-:Y:S01]  /*3a00*/  IADD3 R13, RZ, -R14, -R11 ;  /* 0x8000000eff0d7210 */ /* 0x000fe20007ffe80b */
[----:B------:R-:W-:Y:S01]  /*3a10*/  ULDC.64 UR10, c[0x0][0x5d0] ;  /* 0x00017400000a7ab9 */ /* 0x000fe20000000a00 */
[----:B------:R-:W-:Y:S01]  /*3a20*/  SHF.R.S32.HI R26, RZ, 0x1f, R5 ;  /* 0x0000001fff1a7819 */ /* 0x000fe20000011405 */
[----:B------:R-:W-:Y:S01]  /*3a30*/  UIMAD.WIDE.U32 UR6, UR5, -0x45d1745d, URZ ;  /* 0xba2e8ba3050678a5 */ /* 0x000fe2000f8e003f */
[----:B------:R-:W-:Y:S01]  /*3a40*/  LOP3.LUT R15, R16, 0x40, R11, 0xe2, !PT ;  /* 0x00000040100f7812 */ /* 0x000fe200078ee20b */
[----:B------:R-:W-:Y:S01]  /*3a50*/  IMAD R16, R10, -0x40, R13 ;  /* 0xffffffc00a107824 */ /* 0x000fe200078e020d */
[----:B------:R-:W-:Y:S01]  /*3a60*/  USEL UR8, URZ, 0x1, !UP0 ;  /* 0x000000013f087887 */ /* 0x000fe2000c000000 */
[----:B------:R-:W-:Y:S01]  /*3a70*/  IMAD.SHL.U32 R10, R0, 0x2, RZ ;  /* 0x00000002000a7824 */ /* 0x000fe200078e00ff */
[----:B------:R-:W-:Y:S01]  /*3a80*/  USHF.R.U32.HI UR6, URZ, 0x4, UR7 ;  /* 0x000000043f067899 */ /* 0x000fe20008011607 */
[----:B-1----:R-:W-:Y:S01]  /*3a90*/  IMAD R24, R12, -0x2, R17 ;  /* 0xfffffffe0c187824 */ /* 0x002fe200078e0211 */
[C---:B------:R-:W-:Y:S01]  /*3aa0*/  ISETP.GE.AND P0, PT, R25.reuse, R17, PT ;  /* 0x000000111900720c */ /* 0x040fe20003f06270 */
[----:B------:R-:W-:Y:S01]  /*3ab0*/  IMAD.SHL.U32 R17, R8, 0x80, RZ ;  /* 0x0000008008117824 */ /* 0x000fe200078e00ff */
[----:B------:R-:W-:Y:S01]  /*3ac0*/  LOP3.LUT R10, R25, 0x6, R10, 0xf8, !PT ;  /* 0x00000006190a7812 */ /* 0x000fe200078ef80a */
[----:B------:R-:W-:Y:S01]  /*3ad0*/  IMAD R12, R26, UR10, RZ ;  /* 0x0000000a1a0c7c24 */ /* 0x000fe2000f8e02ff */
[----:B------:R-:W-:Y:S01]  /*3ae0*/  ULOP3.LUT UR4, UR4, UR8, URZ, 0x3c, !UPT ;  /* 0x0000000804047292 */ /* 0x000fe2000f8e3c3f */
[----:B------:R-:W-:Y:S01]  /*3af0*/  IMAD.WIDE R8, R8, 0x80, RZ ;  /* 0x0000008008087825 */ /* 0x000fe200078e02ff */
[----:B------:R-:W-:Y:S01]  /*3b00*/  ISETP.GE.OR P0, PT, R17, UR12, P0 ;  /* 0x0000000c11007c0c */ /* 0x000fe20008706670 */
[----:B------:R-:W-:Y:S01]  /*3b10*/  UIMAD UR5, UR6, -0x16, UR5 ;  /* 0xffffffea060578a4 */ /* 0x000fe2000f8e0205 */
[----:B------:R-:W-:Y:S01]  /*3b20*/  SHF.R.S32.HI R11, RZ, 0x1f, R10 ;  /* 0x0000001fff0b7819 */ /* 0x000fe2000001140a */
[----:B------:R-:W-:Y:S01]  /*3b30*/  IMAD R27, R5, UR11, R12 ;  /* 0x0000000b051b7c24 */ /* 0x000fe2000f8e020c */
[----:B------:R-:W-:Y:S01]  /*3b40*/  @UP1 ULOP3.LUT UR4, UR4, 0x1, UR6, 0x78, !UPT ;  /* 0x0000000104041892 */ /* 0x000fe2000f8e7806 */
[----:B------:R-:W-:Y:S01]  /*3b50*/  IADD3 R28, -R17, UR12, R16 ;  /* 0x0000000c111c7c10 */ /* 0x000fe2000fffe110 */
[----:B------:R-:W-:Y:S01]  /*3b60*/  IMAD.IADD R25, R24, 0x1, -R25 ;  /* 0x0000000118197824 */ /* 0x000fe200078e0a19 */
[----:B------:R-:W-:Y:S01]  /*3b70*/  LOP3.LUT R29, R8, R15, R14, 0xfe, !PT ;  /* 0x0000000f081d7212 */ /* 0x000fe200078efe0e */
[----:B------:R-:W-:-:S04]  /*3b80*/  IMAD.WIDE.U32 R12, R5, UR10, R10 ;  /* 0x0000000a050c7c25 */ /* 0x000fc8000f8e000a */
[----:B------:R-:W-:Y:S02]  /*3b90*/  IMAD.IADD R13, R13, 0x1, R27 ;  /* 0x000000010d0d7824 */ /* 0x000fe400078e021b */
[----:B------:R-:W-:Y:S01]  /*3ba0*/  IMAD.MOV.U32 R24, RZ, RZ, -0x1 ;  /* 0xffffffffff187424 */ /* 0x000fe200078e00ff */
[----:B------:R-:W-:Y:S06]  /*3bb0*/  @P0 BRA `(.L_x_38) ;  /* 0x0000006800240947 */ /* 0x000fec0003800000 */
[----:B------:R-:W0:Y:S01]  /*3bc0*/  LDC.64 R16, c[0x0][0x5c8] ;  /* 0x00017200ff107b82 */ /* 0x000e220000000a00 */
[----:B------:R-:W-:Y:S01]  /*3bd0*/  ULDC.64 UR6, c[0x0][0x5c0] ;  /* 0x0001700000067ab9 */ /* 0x000fe20000000a00 */
[----:B------:R-:W-:Y:S01]  /*3be0*/  BSSY B0, `(.L_x_38) ;  /* 0x0000686000007945 */ /* 0x000fe20003800000 */
[-C--:B0-----:R-:W-:Y:S02]  /*3bf0*/  IMAD R14, R9, R16.reuse, RZ ;  /* 0x00000010090e7224 */ /* 0x081fe400078e02ff */
[----:B------:R-:W-:-:S04]  /*3c00*/  IMAD.WIDE.U32 R12, R29, R16, R12 ;  /* 0x000000101d0c7225 */ /* 0x000fc800078e000c */
[----:B------:R-:W-:Y:S01]  /*3c10*/  IMAD R27, R29, R17, R14 ;  /* 0x000000111d1b7224 */ /* 0x000fe200078e020e */
[----:B------:R-:W-:Y:S02]  /*3c20*/  LEA R15, P0, R16, R12, 0x3 ;  /* 0x0000000c100f7211 */ /* 0x000fe400078018ff */
[----:B------:R-:W-:Y:S01]  /*3c30*/  IADD3 R14, P1, R12, UR6, RZ ;  /* 0x000000060c0e7c10 */ /* 0x000fe2000ff3e0ff */
[----:B------:R-:W-:Y:S01]  /*3c40*/  IMAD.IADD R27, R13, 0x1, R27 ;  /* 0x000000010d1b7824 */ /* 0x000fe200078e021b */
[----:B------:R-:W-:-:S04]  /*3c50*/  IADD3 R12, P3, R15, UR6, RZ ;  /* 0x000000060f0c7c10 */ /* 0x000fc8000ff7e0ff */
[----:B------:R-:W-:Y:S02]  /*3c60*/  LEA.HI.X R16, R16, R27, R17, 0x3, P0 ;  /* 0x0000001b10107211 */ /* 0x000fe400000f1c11 */
[----:B---3-5:R-:W-:Y:S02]  /*3c70*/  FSETP.NEU.AND P0, PT, R19, RZ, PT ;  /* 0x000000ff1300720b */ /* 0x028fe40003f0d000 */
[----:B------:R-:W-:Y:S02]  /*3c80*/  IADD3.X R15, R27, UR7, RZ, P1, !PT ;  /* 0x000000071b0f7c10 */ /* 0x000fe40008ffe4ff */
[----:B------:R-:W-:-:S09]  /*3c90*/  IADD3.X R13, R16, UR7, RZ, P3, !PT ;  /* 0x00000007100d7c10 */ /* 0x000fd20009ffe4ff */
[----:B------:R-:W-:Y:S05]  /*3ca0*/  @!P0 BRA `(.L_x_39) ;  /* 0x0000004c00dc8947 */ /* 0x000fea0003800000 */
[----:B------:R-:W-:Y:S01]  /*3cb0*/  ULDC.64 UR6, c[0x0][0x5b8] ;  /* 0x00016e0000067ab9 */ /* 0x000fe20000000a00 */
[----:B------:R-:W-:Y:S01]  /*3cc0*/  ISETP.GE.AND P0, PT, R28, 0x1, PT ;  /* 0x000000011c00780c */ /* 0x000fe20003f06270 */
[----:B------:R-:W-:Y:S01]  /*3cd0*/  IMAD R26, R26, UR6, RZ ;  /* 0x000000061a1a7c24 */ /* 0x000fe2000f8e02ff */
[----:B------:R-:W-:Y:S01]  /*3ce0*/  ULDC.64 UR10, c[0x0][0x5a8] ;  /* 0x00016a00000a7ab9 */ /* 0x000fe20000000a00 */
[----:B------:R-:W-:Y:S01]  /*3cf0*/  IMAD.WIDE.U32 R16, R5, UR6, R10 ;  /* 0x0000000605107c25 */ /* 0x000fe2000f8e000a */
[----:B------:R-:W-:Y:S01]  /*3d00*/  ISETP.LT.OR P4, PT, R25, 0x1, !P0 ;  /* 0x000000011900780c */ /* 0x000fe20004781670 */
[----:B------:R-:W-:Y:S02]  /*3d10*/  BSSY B1, `(.L_x_40) ;  /* 0x000000c000017945 */ /* 0x000fe40003800000 */
[----:B------:R-:W-:Y:S01]  /*3d20*/  IMAD R5, R5, UR7, R26 ;  /* 0x0000000705057c24 */ /* 0x000fe2000f8e021a */
[----:B------:R-:W-:-:S03]  /*3d30*/  ULDC.64 UR6, c[0x0][0x5b0] ;  /* 0x00016c0000067ab9 */ /* 0x000fc60000000a00 */
[----:B------:R-:W-:Y:S02]  /*3d40*/  IMAD.IADD R17, R17, 0x1, R5 ;  /* 0x0000000111117824 */ /* 0x000fe400078e0205 */
[----:B------:R-:W-:Y:S02]  /*3d50*/  IMAD R5, R9, UR6, RZ ;  /* 0x0000000609057c24 */ /* 0x000fe4000f8e02ff */
[----:B------:R-:W-:-:S04]  /*3d60*/  IMAD.WIDE.U32 R10, R29, UR6, R16 ;  /* 0x000000061d0a7c25 */ /* 0x000fc8000f8e0010 */
[----:B------:R-:W-:Y:S01]  /*3d70*/  IMAD R5, R29, UR7, R5 ;  /* 0x000000071d057c24 */ /* 0x000fe2000f8e0205 */
[----:B------:R-:W-:-:S04]  /*3d80*/  IADD3 R10, P1, R10, UR10, RZ ;  /* 0x0000000a0a0a7c10 */ /* 0x000fc8000ff3e0ff */
[--C-:B------:R-:W-:Y:S02]  /*3d90*/  IADD3.X R11, R11, UR11, R5.reuse, P1, !PT ;  /* 0x0000000b0b0b7c10 */ /* 0x100fe40008ffe405 */
[----:B------:R-:W-:Y:S01]  /*3da0*/  PRMT R5, RZ, 0x7610, R5 ;  /* 0x00007610ff057816 */ /* 0x000fe20000000005 */
[----:B------:R-:W-:Y:S06]  /*3db0*/  @P4 BRA `(.L_x_41) ;  /* 0x0000000000044947 */ /* 0x000fec0003800000 */
[----:B------:R0:W5:Y:S02]  /*3dc0*/  LDG.E.U8 R5, desc[UR18][R10.64] ;  /* 0x000000120a057981 */ /* 0x000164000c1e1100 */
.L_x_41:
[----:B------:R-:W-:Y:S05]  /*3dd0*/  BSYNC B1 ;  /* 0x0000000000017941 */ /* 0x000fea0003800000 */
.L_x_40:
[----:B-----5:R-:W-:Y:S01]  /*3de0*/  LOP3.LUT R5, R5, 0xff, RZ, 0xc0, !PT ;  /* 0x000000ff05057812 */ /* 0x020fe200078ec0ff */
[----:B------:R-:W-:Y:S01]  /*3df0*/  BSSY B1, `(.L_x_42) ;  /* 0x000000b000017945 */ /* 0x000fe20003800000 */
[----:B------:R-:W-:Y:S02]  /*3e00*/  ISETP.LT.OR P3, PT, R25, 0x2, !P0 ;  /* 0x000000021900780c */ /* 0x000fe40004761670 */
[----:B------:R-:W-:-:S05]  /*3e10*/  F2FP.F16.E4M3.UNPACK_B R5, R5 ;  /* 0x00000005ff05723e */ /* 0x000fca00020006ff */
[----:B------:R-:W-:Y:S01]  /*3e20*/  HADD2.F32 R26, -RZ, R5.H0_H0 ;  /* 0x20000005ff1a7230 */ /* 0x000fe20000004100 */
[----:B------:R-:W-:-:S04]  /*3e30*/  PRMT R5, RZ, 0x7610, R5 ;  /* 0x00007610ff057816 */ /* 0x000fc80000000005 */
[----:B------:R-:W-:-:S04]  /*3e40*/  FMUL R26, R26, R19 ;  /* 0x000000131a1a7220 */ /* 0x000fc80000400000 */
[----:B--2---:R-:W-:-:S05]  /*3e50*/  FFMA R26, R211, R18, R26 ;  /* 0x00000012d31a7223 */ /* 0x004fca000000001a */
[----:B------:R-:W-:-:S05]  /*3e60*/  F2FP.SATFINITE.E4M3.F32.PACK_AB_MERGE_C R27, RZ, R26, RZ ;  /* 0x0000001aff1b723e */ /* 0x000fca00048070ff */
[----:B------:R1:W-:Y:S01]  /*3e70*/  @!P4 STG.E.U8 desc[UR18][R14.64], R27 ;  /* 0x0000001b0e00c986 */ /* 0x0003e2000c101112 */
[----:B------:R-:W-:Y:S05]  /*3e80*/  @P3 BRA `(.L_x_43) ;  /* 0x0000000000043947 */ /* 0x000fea0003800000 */
[----:B------:R2:W5:Y:S02]  /*3e90*/  LDG.E.U8 R5, desc[UR18][R10.64+0x1] ;  /* 0x000001120a057981 */ /* 0x000564000c1e1100 */
.L_x_43:
[----:B------:R-:W-:Y:S05]  /*3ea0*/  BSYNC B1 ;  /* 0x0000000000017941 */ /* 0x000fea0003800000 */
.L_x_42:
[----:B-----5:R-:W-:Y:S01]  /*3eb0*/  LOP3.LUT R5, R5, 0xff, RZ, 0xc0, !PT ;  /* 0x000000ff05057812 */ /* 0x020fe200078ec0ff */
[----:B------:R-:W-:Y:S01]  /*3ec0*/  BSSY B1, `(.L_x_44) ;  /* 0x0000013000017945 */ /* 0x000fe20003800000 */
[----:B-1----:R-:W-:Y:S02]  /*3ed0*/  IADD3 R27, P1, R29, 0x8, RZ ;  /* 0x000000081d1b7810 */ /* 0x002fe40007f3e0ff */
[----:B------:R-:W-:-:S03]  /*3ee0*/  F2FP.F16.E4M3.UNPACK_B R5, R5 ;  /* 0x00000005ff05723e */ /* 0x000fc600020006ff */
[----:B------:R-:W-:Y:S01]  /*3ef0*/  IMAD.X R9, RZ, RZ, R9, P1 ;  /* 0x000000ffff097224 */ /* 0x000fe200008e0609 */
[----:B------:R-:W-:Y:S01]  /*3f00*/  ISETP.GE.AND P1, PT, R28, 0x9, PT ;  /* 0x000000091c00780c */ /* 0x000fe20003f26270 */
[----:B------:R-:W-:Y:S02]  /*3f10*/  HADD2.F32 R8, -RZ, R5.H0_H0 ;  /* 0x20000005ff087230 */ /* 0x000fe40000004100 */
[----:B------:R-:W-:Y:S01]  /*3f20*/  IMAD.WIDE.U32 R16, R27, UR6, R16 ;  /* 0x000000061b107c25 */ /* 0x000fe2000f8e0010 */
[----:B------:R-:W-:-:S03]  /*3f30*/  ISETP.LT.OR P5, PT, R25, 0x1, !P1 ;  /* 0x000000011900780c */ /* 0x000fc60004fa1670 */
[----:B------:R-:W-:Y:S01]  /*3f40*/  FMUL R5, R8, R19 ;  /* 0x0000001308057220 */ /* 0x000fe20000400000 */
[----:B------:R-:W-:-:S03]  /*3f50*/  IMAD R8, R9, UR6, RZ ;  /* 0x0000000609087c24 */ /* 0x000fc6000f8e02ff */
[----:B------:R-:W-:Y:S01]  /*3f60*/  FFMA R5, R210, R18, R5 ;  /* 0x00000012d2057223 */ /* 0x000fe20000000005 */
[----:B------:R-:W-:Y:S01]  /*3f70*/  IMAD R27, R27, UR7, R8 ;  /* 0x000000071b1b7c24 */ /* 0x000fe2000f8e0208 */
[----:B------:R-:W-:-:S03]  /*3f80*/  IADD3 R8, P4, R16, UR10, RZ ;  /* 0x0000000a10087c10 */ /* 0x000fc6000ff9e0ff */
[----:B------:R-:W-:Y:S02]  /*3f90*/  F2FP.SATFINITE.E4M3.F32.PACK_AB_MERGE_C R29, RZ, R5, RZ ;  /* 0x00000005ff1d723e */ /* 0x000fe400048070ff */
[----:B------:R-:W-:Y:S02]  /*3fa0*/  IADD3.X R9, R17, UR11, R27, P4, !PT ;  /* 0x0000000b11097c10 */ /* 0x000fe4000a7fe41b */
[----:B------:R-:W-:Y:S01]  /*3fb0*/  PRMT R5, RZ, 0x7610, R5 ;  /* 0x00007610ff057816 */ /* 0x000fe20000000005 */
[----:B------:R1:W-:Y:S01]  /*3fc0*/  @!P3 STG.E.U8 desc[UR18][R14.64+0x1], R29 ;  /* 0x0000011d0e00b986 */ /* 0x0003e2000c101112 */
[----:B------:R-:W-:Y:S05]  /*3fd0*/  @P5 BRA `(.L_x_45) ;  /* 0x0000000000045947 */ /* 0x000fea0003800000 */
[----:B------:R3:W5:Y:S02]  /*3fe0*/  LDG.E.U8 R5, desc[UR18][R8.64] ;  /* 0x0000001208057981 */ /* 0x000764000c1e1100 */
.L_x_45:
[----:B------:R-:W-:Y:S05]  /*3ff0*/  BSYNC B1 ;  /* 0x0000000000017941 */ /* 0x000fea0003800000 */
.L_x_44:
[----:B-----5:R-:W-:Y:S01]  /*4000*/  LOP3.LUT R5, R5, 0xff, RZ, 0xc0, !PT ;  /* 0x000000ff05057812 */ /* 0x020fe200078ec0ff */
[----:B------:R-:W-:Y:S01]  /*4010*/  BSSY B1, `(.L_x_46) ;  /* 0x000000b000017945 */ /* 0x000fe20003800000 */
[----:B------:R-:W-:Y:S02]  /*4020*/  ISETP.LT.OR P3, PT, R25, 0x2, !P1 ;  /* 0x000000021900780c */ /* 0x000fe40004f61670 */
[----:B------:R-:W-:-:S05]  /*4030*/  F2FP.F16.E4M3.UNPACK_B R5, R5 ;  /* 0x00000005ff05723e */ /* 0x000fca00020006ff */
[----:B------:R-:W-:Y:S01]  /*4040*/  HADD2.F32 R16, -RZ, R5.H0_H0 ;  /* 0x20000005ff107230 */ /* 0x000fe20000004100 */
[----:B------:R-:W-:-:S04]  /*4050*/  PRMT R5, RZ, 0x7610, R5 ;  /* 0x00007610ff057816 */ /* 0x000fc80000000005 */
[----:B------:R-:W-:-:S04]  /*4060*/  FMUL R16, R16, R19 ;  /* 0x0000001310107220 */ /* 0x000fc80000400000 */
[----:B------:R-:W-:-:S05]  /*4070*/  FFMA R16, R209, R18, R16 ;  /* 0x00000012d1107223 */ /* 0x000fca0000000010 */
[----:B------:R-:W-:-:S05]  /*4080*/  F2FP.SATFINITE.E4M3.F32.PACK_AB_MERGE_C R17, RZ, R16, RZ ;  /* 0x00000010ff11723e */ /* 0x000fca00048070ff */
[----:B------:R4:W-:Y:S01]  /*4090*/  @!P5 STG.E.U8 desc[UR18][R12.64], R17 ;  /* 0x000000110c00d986 */ /* 0x0009e2000c101112 */
[----:B------:R-:W-:Y:S05]  /*40a0*/  @P3 BRA `(.L_x_47) ;  /* 0x0000000000043947 */ /* 0x000fea0003800000 */
[----:B------:R0:W5:Y:S02]  /*40b0*/  LDG.E.U8 R5, desc[UR18][R8.64+0x1] ;  /* 0x0000011208057981 */ /* 0x000164000c1e1100 */
.L_x_47:
[----:B------:R-:W-:Y:S05]  /*40c0*/  BSYNC B1 ;  /* 0x0000000000017941 */ /* 0x000fea0003800000 */
.L_x_46:
[----:B-----5:R-:W-:Y:S01]  /*40d0*/  LOP3.LUT R5, R5, 0xff, RZ, 0xc0, !PT ;  /* 0x000000ff05057812 */ /* 0x020fe200078ec0ff */
[----:B------:R-:W-:Y:S01]  /*40e0*/  BSSY B1, `(.L_x_48) ;  /* 0x000000b000017945 */ /* 0x000fe20003800000 */
[----:B------:R-:W-:Y:S02]  /*40f0*/  ISETP.LT.OR P4, PT, R25, 0x9, !P0 ;  /* 0x000000091900780c */ /* 0x000fe40004781670 */
[----:B------:R-:W-:-:S05]  /*4100*/  F2FP.F16.E4M3.UNPACK_B R5, R5 ;  /* 0x00000005ff05723e */ /* 0x000fca00020006ff */
[----:B------:R-:W-:-:S05]  /*4110*/  HADD2.F32 R16, -RZ, R5.H0_H0 ;  /* 0x20000005ff107230 */ /* 0x000fca0000004100 */
[----:B------:R-:W-:-:S04]  /*4120*/  FMUL R5, R16, R19 ;  /* 0x0000001310057220 */ /* 0x000fc80000400000 */
[----:B------:R-:W-:-:S05]  /*4130*/  FFMA R5, R208, R18, R5 ;  /* 0x00000012d0057223 */ /* 0x000fca0000000005 */
[----:B----4-:R-:W-:Y:S02]  /*4140*/  F2FP.SATFINITE.E4M3.F32.PACK_AB_MERGE_C R17, RZ, R5, RZ ;  /* 0x00000005ff11723e */ /* 0x010fe400048070ff */
[----:B------:R-:W-:-:S03]  /*4150*/  PRMT R5, RZ, 0x7610, R5 ;  /* 0x00007610ff057816 */ /* 0x000fc60000000005 */
[----:B------:R4:W-:Y:S01]  /*4160*/  @!P3 STG.E.U8 desc[UR18][R12.64+0x1], R17 ;  /* 0x000001110c00b986 */ /* 0x0009e2000c101112 */
[----:B------:R-:W-:Y:S05]  /*4170*/  @P4 BRA `(.L_x_49) ;  /* 0x0000000000044947 */ /* 0x000fea0003800000 */
[----:B------:R0:W5:Y:S02]  /*4180*/  LDG.E.U8 R5, desc[UR18][R10.64+0x8] ;  /* 0x000008120a057981 */ /* 0x000164000c1e1100 */
.L_x_49:
[----:B------:R-:W-:Y:S05]  /*4190*/  BSYNC B1 ;  /* 0x0000000000017941 */ /* 0x000fea0003800000 */
.L_x_48:
        /* <DEDUP_REMOVED lines=8> */
[----:B----4-:R-:W-:-:S05]  /*4220*/  F2FP.SATFINITE.E4M3.F32.PACK_AB_MERGE_C R17, RZ, R16, RZ ;  /* 0x00000010ff11723e */ /* 0x010fca00048070ff */
[----:B------:R4:W-:Y:S01]  /*4230*/  @!P4 STG.E.U8 desc[UR18][R14.64+0x8], R17 ;  /* 0x000008110e00c986 */ /* 0x0009e2000c101112 */
[----:B------:R-:W-:Y:S05]  /*4240*/  @P3 BRA `(.L_x_51) ;  /* 0x0000000000043947 */ /* 0x000fea0003800000 */
[----:B------:R0:W5:Y:S02]  /*4250*/  LDG.E.U8 R5, desc[UR18][R10.64+0x9] ;  /* 0x000009120a057981 */ /* 0x000164000c1e1100 */
.L_x_51:
[----:B------:R-:W-:Y:S05]  /*4260*/  BSYNC B1 ;  /* 0x0000000000017941 */ /* 0x000fea0003800000 */
.L_x_50:
        /* <DEDUP_REMOVED lines=12> */
.L_x_53:
[----:B------:R-:W-:Y:S05]  /*4330*/  BSYNC B1 ;  /* 0x0000000000017941 */ /* 0x000fea0003800000 */
.L_x_52:
        /* <DEDUP_REMOVED lines=12> */
.L_x_55:
[----:B------:R-:W-:Y:S05]  /*4400*/  BSYNC B1 ;  /* 0x0000000000017941 */ /* 0x000fea0003800000 */
.L_x_54:
        /* <DEDUP_REMOVED lines=12> */
.L_x_57:
[----:B------:R-:W-:Y:S05]  /*44d0*/  BSYNC B1 ;  /* 0x0000000000017941 */ /* 0x000fea0003800000 */
.L_x_56:
        /* <DEDUP_REMOVED lines=12> */
.L_x_59:
[----:B------:R-:W-:Y:S05]  /*45a0*/  BSYNC B1 ;  /* 0x0000000000017941 */ /* 0x000fea0003800000 */
.L_x_58:
        /* <DEDUP_REMOVED lines=12> */
.L_x_61:
[----:B------:R-:W-:Y:S05]  /*4670*/  BSYNC B1 ;  /* 0x0000000000017941 */ /* 0x000fea0003800000 */
.L_x_60:
        /* <DEDUP_REMOVED lines=12> */
.L_x_63:
[----:B------:R-:W-:Y:S05]  /*4740*/  BSYNC B1 ;  /* 0x0000000000017941 */ /* 0x000fea0003800000 */
.L_x_62:
        /* <DEDUP_REMOVED lines=12> */
.L_x_65:
[----:B------:R-:W-:Y:S05]  /*4810*/  BSYNC B1 ;  /* 0x0000000000017941 */ /* 0x000fea0003800000 */
.L_x_64:
        /* <DEDUP_REMOVED lines=12> */
.L_x_67:
[----:B------:R-:W-:Y:S05]  /*48e0*/  BSYNC B1 ;  /* 0x0000000000017941 */ /* 0x000fea0003800000 */
.L_x_66:
        /* <DEDUP_REMOVED lines=12> */
.L_x_69:
[----:B------:R-:W-:Y:S05]  /*49b0*/  BSYNC B1 ;  /* 0x0000000000017941 */ /* 0x000fea0003800000 */
.L_x_68:
        /* <DEDUP_REMOVED lines=12> */
.L_x_71:
[----:B------:R-:W-:Y:S05]  /*4a80*/  BSYNC B1 ;  /* 0x0000000000017941 */ /* 0x000fea0003800000 */
.L_x_70:
        /* <DEDUP_REMOVED lines=12> */
.L_x_73:
[----:B------:R-:W-:Y:S05]  /*4b50*/  BSYNC B1 ;  /* 0x0000000000017941 */ /* 0x000fea0003800000 */
.L_x_72:
        /* <DEDUP_REMOVED lines=12> */
.L_x_75:
[----:B------:R-:W-:Y:S05]  /*4c20*/  BSYNC B1 ;  /* 0x0000000000017941 */ /* 0x000fea0003800000 */
.L_x_74:
        /* <DEDUP_REMOVED lines=12> */
.L_x_77:
[----:B------:R-:W-:Y:S05]  /*4cf0*/  BSYNC B1 ;  /* 0x0000000000017941 */ /* 0x000fea0003800000 */
.L_x_76:
        /* <DEDUP_REMOVED lines=12> */
.L_x_79:
[----:B------:R-:W-:Y:S05]  /*4dc0*/  BSYNC B1 ;  /* 0x0000000000017941 */ /* 0x000fea0003800000 */
.L_x_78:
        /* <DEDUP_REMOVED lines=12> */
.L_x_81:
[----:B------:R-:W-:Y:S05]  /*4e90*/  BSYNC B1 ;  /* 0x0000000000017941 */ /* 0x000fea0003800000 */
.L_x_80:
        /* <DEDUP_REMOVED lines=12> */
.L_x_83:
[----:B------:R-:W-:Y:S05]  /*4f60*/  BSYNC B1 ;  /* 0x0000000000017941 */ /* 0x000fea0003800000 */
.L_x_82:
        /* <DEDUP_REMOVED lines=12> */
.L_x_85:
[----:B------:R-:W-:Y:S05]  /*5030*/  BSYNC B1 ;  /* 0x0000000000017941 */ /* 0x000fea0003800000 */
.L_x_84:
        /* <DEDUP_REMOVED lines=12> */
.L_x_87:
[----:B------:R-:W-:Y:S05]  /*5100*/  BSYNC B1 ;  /* 0x0000000000017941 */ /* 0x000fea0003800000 */
.L_x_86:
        /* <DEDUP_REMOVED lines=12> */
.L_x_89:
[----:B------:R-:W-:Y:S05]  /*51d0*/  BSYNC B1 ;  /* 0x0000000000017941 */ /* 0x000fea0003800000 */
.L_x_88:
        /* <DEDUP_REMOVED lines=12> */
.L_x_91:
[----:B------:R-:W-:Y:S05]  /*52a0*/  BSYNC B1 ;  /* 0x0000000000017941 */ /* 0x000fea0003800000 */
.L_x_90:
        /* <DEDUP_REMOVED lines=12> */
.L_x_93:
[----:B------:R-:W-:Y:S05]  /*5370*/  BSYNC B1 ;  /* 0x0000000000017941 */ /* 0x000fea0003800000 */
.L_x_92:
        /* <DEDUP_REMOVED lines=12> */
.L_x_95:
[----:B------:R-:W-:Y:S05]  /*5440*/  BSYNC B1 ;  /* 0x0000000000017941 */ /* 0x000fea0003800000 */
.L_x_94:
        /* <DEDUP_REMOVED lines=12> */
.L_x_97:
[----:B------:R-:W-:Y:S05]  /*5510*/  BSYNC B1 ;  /* 0x0000000000017941 */ /* 0x000fea0003800000 */
.L_x_96:
        /* <DEDUP_REMOVED lines=12> */
.L_x_99:
[----:B------:R-:W-:Y:S05]  /*55e0*/  BSYNC B1 ;  /* 0x0000000000017941 */ /* 0x000fea0003800000 */
.L_x_98:
        /* <DEDUP_REMOVED lines=12> */
.L_x_101:
[----:B------:R-:W-:Y:S05]  /*56b0*/  BSYNC B1 ;  /* 0x0000000000017941 */ /* 0x000fea0003800000 */
.L_x_100:
        /* <DEDUP_REMOVED lines=12> */
.L_x_103:
[----:B------:R-:W-:Y:S05]  /*5780*/  BSYNC B1 ;  /* 0x0000000000017941 */ /* 0x000fea0003800000 */
.L_x_102:
        /* <DEDUP_REMOVED lines=12> */
.L_x_105:
[----:B------:R-:W-:Y:S05]  /*5850*/  BSYNC B1 ;  /* 0x0000000000017941 */ /* 0x000fea0003800000 */
.L_x_104:
        /* <DEDUP_REMOVED lines=12> */
.L_x_107:
[----:B------:R-:W-:Y:S05]  /*5920*/  BSYNC B1 ;  /* 0x0000000000017941 */ /* 0x000fea0003800000 */
.L_x_106:
        /* <DEDUP_REMOVED lines=12> */
.L_x_109:
[----:B------:R-:W-:Y:S05]  /*59f0*/  BSYNC B1 ;  /* 0x0000000000017941 */ /* 0x000fea0003800000 */
.L_x_108:
        /* <DEDUP_REMOVED lines=12> */
.L_x_111:
[----:B------:R-:W-:Y:S05]  /*5ac0*/  BSYNC B1 ;  /* 0x0000000000017941 */ /* 0x000fea0003800000 */
.L_x_110:
        /* <DEDUP_REMOVED lines=12> */
.L_x_113:
[----:B------:R-:W-:Y:S05]  /*5b90*/  BSYNC B1 ;  /* 0x0000000000017941 */ /* 0x000fea0003800000 */
.L_x_112:
        /* <DEDUP_REMOVED lines=12> */
.L_x_115:
[----:B------:R-:W-:Y:S05]  /*5c60*/  BSYNC B1 ;  /* 0x0000000000017941 */ /* 0x000fea0003800000 */
.L_x_114:
        /* <DEDUP_REMOVED lines=12> */
.L_x_117:
[----:B------:R-:W-:Y:S05]  /*5d30*/  BSYNC B1 ;  /* 0x0000000000017941 */ /* 0x000fea0003800000 */
.L_x_116:
        /* <DEDUP_REMOVED lines=12> */
.L_x_119:
[----:B------:R-:W-:Y:S05]  /*5e00*/  BSYNC B1 ;  /* 0x0000000000017941 */ /* 0x000fea0003800000 */
.L_x_118:
        /* <DEDUP_REMOVED lines=12> */
.L_x_121:
[----:B------:R-:W-:Y:S05]  /*5ed0*/  BSYNC B1 ;  /* 0x0000000000017941 */ /* 0x000fea0003800000 */
.L_x_120:
        /* <DEDUP_REMOVED lines=12> */
.L_x_123:
[----:B------:R-:W-:Y:S05]  /*5fa0*/  BSYNC B1 ;  /* 0x0000000000017941 */ /* 0x000fea0003800000 */
.L_x_122:
        /* <DEDUP_REMOVED lines=12> */
.L_x_125:
[----:B------:R-:W-:Y:S05]  /*6070*/  BSYNC B1 ;  /* 0x0000000000017941 */ /* 0x000fea0003800000 */
.L_x_124:
        /* <DEDUP_REMOVED lines=12> */
.L_x_127:
[----:B------:R-:W-:Y:S05]  /*6140*/  BSYNC B1 ;  /* 0x0000000000017941 */ /* 0x000fea0003800000 */
.L_x_126:
        /* <DEDUP_REMOVED lines=12> */
.L_x_129:
[----:B------:R-:W-:Y:S05]  /*6210*/  BSYNC B1 ;  /* 0x0000000000017941 */ /* 0x000fea0003800000 */
.L_x_128:
        /* <DEDUP_REMOVED lines=12> */
.L_x_131:
[----:B------:R-:W-:Y:S05]  /*62e0*/  BSYNC B1 ;  /* 0x0000000000017941 */ /* 0x000fea0003800000 */
.L_x_130:
        /* <DEDUP_REMOVED lines=12> */
.L_x_133:
[----:B------:R-:W-:Y:S05]  /*63b0*/  BSYNC B1 ;  /* 0x0000000000017941 */ /* 0x000fea0003800000 */
.L_x_132:
        /* <DEDUP_REMOVED lines=12> */
.L_x_135:
[----:B------:R-:W-:Y:S05]  /*6480*/  BSYNC B1 ;  /* 0x0000000000017941 */ /* 0x000fea0003800000 */
.L_x_134:
        /* <DEDUP_REMOVED lines=12> */
.L_x_137:
[----:B------:R-:W-:Y:S05]  /*6550*/  BSYNC B1 ;  /* 0x0000000000017941 */ /* 0x000fea0003800000 */
.L_x_136:
        /* <DEDUP_REMOVED lines=12> */
.L_x_139:
[----:B------:R-:W-:Y:S05]  /*6620*/  BSYNC B1 ;  /* 0x0000000000017941 */ /* 0x000fea0003800000 */
.L_x_138:
        /* <DEDUP_REMOVED lines=12> */
.L_x_141:
[----:B------:R-:W-:Y:S05]  /*66f0*/  BSYNC B1 ;  /* 0x0000000000017941 */ /* 0x000fea0003800000 */
.L_x_140:
        /* <DEDUP_REMOVED lines=12> */
.L_x_143:
[----:B------:R-:W-:Y:S05]  /*67c0*/  BSYNC B1 ;  /* 0x0000000000017941 */ /* 0x000fea0003800000 */
.L_x_142:
        /* <DEDUP_REMOVED lines=12> */
.L_x_145:
[----:B------:R-:W-:Y:S05]  /*6890*/  BSYNC B1 ;  /* 0x0000000000017941 */ /* 0x000fea0003800000 */
.L_x_144:
        /* <DEDUP_REMOVED lines=12> */
.L_x_147:
[----:B------:R-:W-:Y:S05]  /*6960*/  BSYNC B1 ;  /* 0x0000000000017941 */ /* 0x000fea0003800000 */
.L_x_146:
        /* <DEDUP_REMOVED lines=12> */
.L_x_149:
[----:B------:R-:W-:Y:S05]  /*6a30*/  BSYNC B1 ;  /* 0x0000000000017941 */ /* 0x000fea0003800000 */
.L_x_148:
        /* <DEDUP_REMOVED lines=12> */
.L_x_151:
[----:B------:R-:W-:Y:S05]  /*6b00*/  BSYNC B1 ;  /* 0x0000000000017941 */ /* 0x000fea0003800000 */
.L_x_150:
        /* <DEDUP_REMOVED lines=12> */
.L_x_153:
[----:B------:R-:W-:Y:S05]  /*6bd0*/  BSYNC B1 ;  /* 0x0000000000017941 */ /* 0x000fea0003800000 */
.L_x_152:
        /* <DEDUP_REMOVED lines=12> */
.L_x_155:
[----:B------:R-:W-:Y:S05]  /*6ca0*/  BSYNC B1 ;  /* 0x0000000000017941 */ /* 0x000fea0003800000 */
.L_x_154:
        /* <DEDUP_REMOVED lines=12> */
.L_x_157:
[----:B------:R-:W-:Y:S05]  /*6d70*/  BSYNC B1 ;  /* 0x0000000000017941 */ /* 0x000fea0003800000 */
.L_x_156:
        /* <DEDUP_REMOVED lines=12> */
.L_x_159:
[----:B------:R-:W-:Y:S05]  /*6e40*/  BSYNC B1 ;  /* 0x0000000000017941 */ /* 0x000fea0003800000 */
.L_x_158:
        /* <DEDUP_REMOVED lines=12> */
.L_x_161:
[----:B------:R-:W-:Y:S05]  /*6f10*/  BSYNC B1 ;  /* 0x0000000000017941 */ /* 0x000fea0003800000 */
.L_x_160:
        /* <DEDUP_REMOVED lines=12> */
.L_x_163:
[----:B------:R-:W-:Y:S05]  /*6fe0*/  BSYNC B1 ;  /* 0x0000000000017941 */ /* 0x000fea0003800000 */
.L_x_162:
        /* <DEDUP_REMOVED lines=12> */
.L_x_165:
[----:B------:R-:W-:Y:S05]  /*70b0*/  BSYNC B1 ;  /* 0x0000000000017941 */ /* 0x000fea0003800000 */
.L_x_164:
        /* <DEDUP_REMOVED lines=12> */
.L_x_167:
[----:B------:R-:W-:Y:S05]  /*7180*/  BSYNC B1 ;  /* 0x0000000000017941 */ /* 0x000fea0003800000 */
.L_x_166:
        /* <DEDUP_REMOVED lines=12> */
.L_x_169:
[----:B------:R-:W-:Y:S05]  /*7250*/  BSYNC B1 ;  /* 0x0000000000017941 */ /* 0x000fea0003800000 */
.L_x_168:
        /* <DEDUP_REMOVED lines=12> */
.L_x_171:
[----:B------:R-:W-:Y:S05]  /*7320*/  BSYNC B1 ;  /* 0x0000000000017941 */ /* 0x000fea0003800000 */
.L_x_170:
        /* <DEDUP_REMOVED lines=12> */
.L_x_173:
[----:B------:R-:W-:Y:S05]  /*73f0*/  BSYNC B1 ;  /* 0x0000000000017941 */ /* 0x000fea0003800000 */
.L_x_172:
        /* <DEDUP_REMOVED lines=12> */
.L_x_175:
[----:B------:R-:W-:Y:S05]  /*74c0*/  BSYNC B1 ;  /* 0x0000000000017941 */ /* 0x000fea0003800000 */
.L_x_174:
        /* <DEDUP_REMOVED lines=12> */
.L_x_177:
[----:B------:R-:W-:Y:S05]  /*7590*/  BSYNC B1 ;  /* 0x0000000000017941 */ /* 0x000fea0003800000 */
.L_x_176:
        /* <DEDUP_REMOVED lines=12> */
.L_x_179:
[----:B------:R-:W-:Y:S05]  /*7660*/  BSYNC B1 ;  /* 0x0000000000017941 */ /* 0x000fea0003800000 */
.L_x_178:
        /* <DEDUP_REMOVED lines=12> */
.L_x_181:
[----:B------:R-:W-:Y:S05]  /*7730*/  BSYNC B1 ;  /* 0x0000000000017941 */ /* 0x000fea0003800000 */
.L_x_180:
        /* <DEDUP_REMOVED lines=12> */
.L_x_183:
[----:B------:R-:W-:Y:S05]  /*7800*/  BSYNC B1 ;  /* 0x0000000000017941 */ /* 0x000fea0003800000 */
.L_x_182:
        /* <DEDUP_REMOVED lines=12> */
.L_x_185:
[----:B------:R-:W-:Y:S05]  /*78d0*/  BSYNC B1 ;  /* 0x0000000000017941 */ /* 0x000fea0003800000 */
.L_x_184:
        /* <DEDUP_REMOVED lines=12> */
.L_x_187:
[----:B------:R-:W-:Y:S05]  /*79a0*/  BSYNC B1 ;  /* 0x0000000000017941 */ /* 0x000fea0003800000 */
.L_x_186:
        /* <DEDUP_REMOVED lines=12> */
.L_x_189:
[----:B------:R-:W-:Y:S05]  /*7a70*/  BSYNC B1 ;  /* 0x0000000000017941 */ /* 0x000fea0003800000 */
.L_x_188:
        /* <DEDUP_REMOVED lines=12> */
.L_x_191:
[----:B------:R-:W-:Y:S05]  /*7b40*/  BSYNC B1 ;  /* 0x0000000000017941 */ /* 0x000fea0003800000 */
.L_x_190:
        /* <DEDUP_REMOVED lines=12> */
.L_x_193:
[----:B------:R-:W-:Y:S05]  /*7c10*/  BSYNC B1 ;  /* 0x0000000000017941 */ /* 0x000fea0003800000 */
.L_x_192:
        /* <DEDUP_REMOVED lines=12> */
.L_x_195:
[----:B------:R-:W-:Y:S05]  /*7ce0*/  BSYNC B1 ;  /* 0x0000000000017941 */ /* 0x000fea0003800000 */
.L_x_194:
        /* <DEDUP_REMOVED lines=12> */
.L_x_197:
[----:B------:R-:W-:Y:S05]  /*7db0*/  BSYNC B1 ;  /* 0x0000000000017941 */ /* 0x000fea0003800000 */
.L_x_196:
        /* <DEDUP_REMOVED lines=12> */
.L_x_199:
[----:B------:R-:W-:Y:S05]  /*7e80*/  BSYNC B1 ;  /* 0x0000000000017941 */ /* 0x000fea0003800000 */
.L_x_198:
        /* <DEDUP_REMOVED lines=12> */
.L_x_201:
[----:B------:R-:W-:Y:S05]  /*7f50*/  BSYNC B1 ;  /* 0x0000000000017941 */ /* 0x000fea0003800000 */
.L_x_200:
        /* <DEDUP_REMOVED lines=12> */
.L_x_203:
[----:B------:R-:W-:Y:S05]  /*8020*/  BSYNC B1 ;  /* 0x0000000000017941 */ /* 0x000fea0003800000 */
.L_x_202:
        /* <DEDUP_REMOVED lines=12> */
.L_x_205:
[----:B------:R-:W-:Y:S05]  /*80f0*/  BSYNC B1 ;  /* 0x0000000000017941 */ /* 0x000fea0003800000 */
.L_x_204:
        /* <DEDUP_REMOVED lines=12> */
.L_x_207:
[----:B------:R-:W-:Y:S05]  /*81c0*/  BSYNC B1 ;  /* 0x0000000000017941 */ /* 0x000fea0003800000 */
.L_x_206:
        /* <DEDUP_REMOVED lines=12> */
.L_x_209:
[----:B------:R-:W-:Y:S05]  /*8290*/  BSYNC B1 ;  /* 0x0000000000017941 */ /* 0x000fea0003800000 */
.L_x_208:
        /* <DEDUP_REMOVED lines=12> */
.L_x_211:
[----:B------:R-:W-:Y:S05]  /*8360*/  BSYNC B1 ;  /* 0x0000000000017941 */ /* 0x000fea0003800000 */
.L_x_210:
        /* <DEDUP_REMOVED lines=12> */
.L_x_213:
[----:B------:R-:W-:Y:S05]  /*8430*/  BSYNC B1 ;  /* 0x0000000000017941 */ /* 0x000fea0003800000 */
.L_x_212:
        /* <DEDUP_REMOVED lines=12> */
.L_x_215:
[----:B------:R-:W-:Y:S05]  /*8500*/  BSYNC B1 ;  /* 0x0000000000017941 */ /* 0x000fea0003800000 */
.L_x_214:
        /* <DEDUP_REMOVED lines=12> */
.L_x_217:
[----:B------:R-:W-:Y:S05]  /*85d0*/  BSYNC B1 ;  /* 0x0000000000017941 */ /* 0x000fea0003800000 */
.L_x_216:
        /* <DEDUP_REMOVED lines=12> */
.L_x_219:
[----:B------:R-:W-:Y:S05]  /*86a0*/  BSYNC B1 ;  /* 0x0000000000017941 */ /* 0x000fea0003800000 */
.L_x_218:
        /* <DEDUP_REMOVED lines=12> */
.L_x_221:
[----:B------:R-:W-:Y:S05]  /*8770*/  BSYNC B1 ;  /* 0x0000000000017941 */ /* 0x000fea0003800000 */
.L_x_220:
        /* <DEDUP_REMOVED lines=12> */
.L_x_223:
[----:B------:R-:W-:Y:S05]  /*8840*/  BSYNC B1 ;  /* 0x0000000000017941 */ /* 0x000fea0003800000 */
.L_x_222:
        /* <DEDUP_REMOVED lines=12> */
.L_x_225:
[----:B------:R-:W-:Y:S05]  /*8910*/  BSYNC B1 ;  /* 0x0000000000017941 */ /* 0x000fea0003800000 */
.L_x_224:
        /* <DEDUP_REMOVED lines=12> */
.L_x_227:
[----:B------:R-:W-:Y:S05]  /*89e0*/  BSYNC B1 ;  /* 0x0000000000017941 */ /* 0x000fea0003800000 */
.L_x_226:
[----:B-----5:R-:W-:Y:S01]  /*89f0*/  LOP3.LUT R5, R5, 0xff, RZ, 0xc0, !PT ;  /* 0x000000ff05057812 */ /* 0x020fe200078ec0ff */
[----:B------:R-:W-:Y:S01]  /*8a00*/  BSSY B1, `(.L_x_228) ;  /* 0x000000b000017945 */ /* 0x000fe20003800000 */
[----:B------:R-:W-:Y:S02]  /*8a10*/  ISETP.LT.OR P3, PT, R25, 0xb9, !P1 ;  /* 0x000000b91900780c */ /* 0x000fe40004f61670 */
[----:B------:R-:W-:-:S05]  /*8a20*/  F2FP.F16.E4M3.UNPACK_B R5, R5 ;  /* 0x00000005ff05723e */ /* 0x000fca00020006ff */
[----:B0-2---:R-:W-:-:S05]  /*8a30*/  HADD2.F32 R10, -RZ, R5.H0_H0 ;  /* 0x20000005ff0a7230 */ /* 0x005fca0000004100 */
[----:B------:R-:W-:-:S04]  /*8a40*/  FMUL R5, R10, R19 ;  /* 0x000000130a057220 */ /* 0x000fc80000400000 */
[----:B------:R-:W-:-:S05]  /*8a50*/  FFMA R5, R22, R18, R5 ;  /* 0x0000001216057223 */ /* 0x000fca0000000005 */
[----:B------:R-:W-:Y:S02]  /*8a60*/  F2FP.SATFINITE.E4M3.F32.PACK_AB_MERGE_C R11, RZ, R5, RZ ;  /* 0x00000005ff0b723e */ /* 0x000fe400048070ff */
[----:B------:R-:W-:-:S03]  /*8a70*/  PRMT R5, RZ, 0x7610, R5 ;  /* 0x00007610ff057816 */ /* 0x000fc60000000005 */
[----:B------:R0:W-:Y:S01]  /*8a80*/  @!P0 STG.E.U8 desc[UR18][R14.64+0xb9], R11 ;  /* 0x0000b90b0e008986 */ /* 0x0001e2000c101112 */
[----:B------:R-:W-:Y:S05]  /*8a90*/  @P3 BRA `(.L_x_229) ;  /* 0x0000000000043947 */ /* 0x000fea0003800000 */
[----:B------:R2:W5:Y:S02]  /*8aa0*/  LDG.E.U8 R5, desc[UR18][R8.64+0xb8] ;  /* 0x0000b81208057981 */ /* 0x000564000c1e1100 */
.L_x_229:
[----:B------:R-:W-:Y:S05]  /*8ab0*/  BSYNC B1 ;  /* 0x0000000000017941 */ /* 0x000fea0003800000 */
.L_x_228:
        /* <DEDUP_REMOVED lines=8> */
[----:B0-----:R-:W-:-:S05]  /*8b40*/  F2FP.SATFINITE.E4M3.F32.PACK_AB_MERGE_C R11, RZ, R10, RZ ;  /* 0x0000000aff0b723e */ /* 0x001fca00048070ff */
[----:B------:R0:W-:Y:S01]  /*8b50*/  @!P3 STG.E.U8 desc[UR18][R12.64+0xb8], R11 ;  /* 0x0000b80b0c00b986 */ /* 0x0001e2000c101112 */
[----:B------:R-:W-:Y:S05]  /*8b60*/  @P1 BRA `(.L_x_231) ;  /* 0x0000000000041947 */ /* 0x000fea0003800000 */
[----:B------:R0:W5:Y:S02]  /*8b70*/  LDG.E.U8 R5, desc[UR18][R8.64+0xb9] ;  /* 0x0000b91208057981 */ /* 0x000164000c1e1100 */
.L_x_231:
[----:B------:R-:W-:Y:S05]  /*8b80*/  BSYNC B1 ;  /* 0x0000000000017941 */ /* 0x000fea0003800000 */
.L_x_230:
[----:B------:R-:W-:Y:S05]  /*8b90*/  @P1 BRA `(.L_x_232) ;  /* 0x0000001800281947 */ /* 0x000fea0003800000 */
[----:B-----5:R-:W-:-:S04]  /*8ba0*/  LOP3.LUT R5, R5, 0xff, RZ, 0xc0, !PT ;  /* 0x000000ff05057812 */ /* 0x020fc800078ec0ff */
[----:B------:R-:W-:-:S05]  /*8bb0*/  F2FP.F16.E4M3.UNPACK_B R5, R5 ;  /* 0x00000005ff05723e */ /* 0x000fca00020006ff */
[----:B0-23--:R-:W-:-:S05]  /*8bc0*/  HADD2.F32 R8, -RZ, R5.H0_H0 ;  /* 0x20000005ff087230 */ /* 0x00dfca0000004100 */
[----:B------:R-:W-:-:S04]  /*8bd0*/  FMUL R5, R8, R19 ;  /* 0x0000001308057220 */ /* 0x000fc80000400000 */
[----:B------:R-:W-:-:S05]  /*8be0*/  FFMA R5, R20, R18, R5 ;  /* 0x0000001214057223 */ /* 0x000fca0000000005 */
[----:B------:R-:W-:-:S05]  /*8bf0*/  F2FP.SATFINITE.E4M3.F32.PACK_AB_MERGE_C R5, RZ, R5, RZ ;  /* 0x00000005ff05723e */ /* 0x000fca00048070ff */
[----:B------:R0:W-:Y:S01]  /*8c00*/  STG.E.U8 desc[UR18][R12.64+0xb9], R5 ;  /* 0x0000b9050c007986 */ /* 0x0001e2000c101112 */
[----:B------:R-:W-:Y:S05]  /*8c10*/  BRA `(.L_x_232) ;  /* 0x0000001800087947 */ /* 0x000fea0003800000 */
.L_x_39:
[----:B------:R-:W-:Y:S01]  /*8c20*/  ISETP.GE.AND P1, PT, R28, 0x1, PT ;  /* 0x000000011c00780c */ /* 0x000fe20003f26270 */
[-C--:B--2---:R-:W-:Y:S01]  /*8c30*/  FMUL R211, R211, R18.reuse ;  /* 0x00000012d3d37220 */ /* 0x084fe20000400000 */
[-C--:B------:R-:W-:Y:S01]  /*8c40*/  FMUL R210, R210, R18.reuse ;  /* 0x00000012d2d27220 */ /* 0x080fe20000400000 */
[----:B------:R-:W-:Y:S01]  /*8c50*/  ISETP.GE.AND P0, PT, R28, 0x9, PT ;  /* 0x000000091c00780c */ /* 0x000fe20003f06270 */
[-C--:B------:R-:W-:Y:S01]  /*8c60*/  FMUL R209, R209, R18.reuse ;  /* 0x00000012d1d17220 */ /* 0x080fe20000400000 */
[C---:B------:R-:W-:Y:S01]  /*8c70*/  ISETP.LT.OR P4, PT, R25.reuse, 0x1, !P1 ;  /* 0x000000011900780c */ /* 0x040fe20004f81670 */
[-C--:B------:R-:W-:Y:S01]  /*8c80*/  FMUL R208, R208, R18.reuse ;  /* 0x00000012d0d07220 */ /* 0x080fe20000400000 */
[----:B------:R-:W-:Y:S01]  /*8c90*/  ISETP.LT.OR P5, PT, R25, 0x2, !P1 ;  /* 0x000000021900780c */ /* 0x000fe20004fa1670 */
[-C--:B------:R-:W-:Y:S01]  /*8ca0*/  FMUL R207, R207, R18.reuse ;  /* 0x00000012cfcf7220 */ /* 0x080fe20000400000 */
[----:B------:R-:W-:Y:S01]  /*8cb0*/  F2FP.SATFINITE.E4M3.F32.PACK_AB_MERGE_C R211, RZ, R211, RZ ;  /* 0x000000d3ffd3723e */ /* 0x000fe200048070ff */
[----:B------:R-:W-:Y:S01]  /*8cc0*/  FMUL R206, R206, R18 ;  /* 0x00000012cece7220 */ /* 0x000fe20000400000 */
[----:B------:R-:W-:Y:S01]  /*8cd0*/  F2FP.SATFINITE.E4M3.F32.PACK_AB_MERGE_C R5, RZ, R210, RZ ;  /* 0x000000d2ff05723e */ /* 0x000fe200048070ff */
[-C--:B------:R-:W-:Y:S01]  /*8ce0*/  FMUL R205, R205, R18.reuse ;  /* 0x00000012cdcd7220 */ /* 0x080fe20000400000 */
[C---:B------:R-:W-:Y:S01]  /*8cf0*/  ISETP.LT.OR P3, PT, R25.reuse, 0x1, !P0 ;  /* 0x000000011900780c */ /* 0x040fe20004761670 */
[-C--:B------:R-:W-:Y:S01]  /*8d00*/  FMUL R204, R204, R18.reuse ;  /* 0x00000012cccc7220 */ /* 0x080fe20000400000 */
[----:B------:R-:W-:Y:S01]  /*8d10*/  ISETP.LT.OR P6, PT, R25, 0xa, !P1 ;  /* 0x0000000a1900780c */ /* 0x000fe20004fc1670 */
[-C--:B------:R-:W-:Y:S01]  /*8d20*/  FMUL R203, R203, R18.reuse ;  /* 0x00000012cbcb7220 */ /* 0x080fe20000400000 */
[----:B------:R-:W-:Y:S01]  /*8d30*/  F2FP.SATFINITE.E4M3.F32.PACK_AB_MERGE_C R209, RZ, R209, RZ ;  /* 0x000000d1ffd1723e */ /* 0x000fe200048070ff */
[----:B------:R-:W-:Y:S01]  /*8d40*/  @!P4 STG.E.U8 desc[UR18][R14.64], R211 ;  /* 0x000000d30e00c986 */ /* 0x000fe2000c101112 */
[C---:B------:R-:W-:Y:S01]  /*8d50*/  ISETP.LT.OR P4, PT, R25.reuse, 0x2, !P0 ;  /* 0x000000021900780c */ /* 0x040fe20004781670 */
[----:B------:R-:W-:Y:S01]  /*8d60*/  FMUL R202, R202, R18 ;  /* 0x00000012caca7220 */ /* 0x000fe20000400000 */
[----:B------:R-:W-:Y:S01]  /*8d70*/  F2FP.SATFINITE.E4M3.F32.PACK_AB_MERGE_C R9, RZ, R208, RZ ;  /* 0x000000d0ff09723e */ /* 0x000fe200048070ff */
[----:B------:R0:W-:Y:S01]  /*8d80*/  @!P5 STG.E.U8 desc[UR18][R14.64+0x1], R5 ;  /* 0x000001050e00d986 */ /* 0x0001e2000c101112 */
[----:B------:R-:W-:Y:S01]  /*8d90*/  ISETP.LT.OR P5, PT, R25, 0x9, !P1 ;  /* 0x000000091900780c */ /* 0x000fe20004fa1670 */
[-C--:B------:R-:W-:Y:S01]  /*8da0*/  FMUL R201, R201, R18.reuse ;  /* 0x00000012c9c97220 */ /* 0x080fe20000400000 */
[----:B------:R-:W-:Y:S01]  /*8db0*/  F2FP.SATFINITE.E4M3.F32.PACK_AB_MERGE_C R207, RZ, R207, RZ ;  /* 0x000000cfffcf723e */ /* 0x000fe200048070ff */
[----:B------:R-:W-:Y:S01]  /*8dc0*/  @!P3 STG.E.U8 desc[UR18][R12.64], R209 ;  /* 0x000000d10c00b986 */ /* 0x000fe2000c101112 */
[----:B------:R-:W-:Y:S01]  /*8dd0*/  ISETP.LT.OR P3, PT, R25, 0x9, !P0 ;  /* 0x000000091900780c */ /* 0x000fe20004761670 */
[-C--:B------:R-:W-:Y:S01]  /*8de0*/  FMUL R200, R200, R18.reuse ;  /* 0x00000012c8c87220 */ /* 0x080fe20000400000 */
[----:B------:R-:W-:Y:S01]  /*8df0*/  F2FP.SATFINITE.E4M3.F32.PACK_AB_MERGE_C R205, RZ, R205, RZ ;  /* 0x000000cdffcd723e */ /* 0x000fe200048070ff */
[-C--:B------:R-:W-:Y:S01]  /*8e00*/  FMUL R199, R199, R18.reuse ;  /* 0x00000012c7c77220 */ /* 0x080fe20000400000 */
[----:B------:R-:W-:Y:S01]  /*8e10*/  F2FP.SATFINITE.E4M3.F32.PACK_AB_MERGE_C R203, RZ, R203, RZ ;  /* 0x000000cbffcb723e */ /* 0x000fe200048070ff */
[----:B------:R1:W-:Y:S01]  /*8e20*/  @!P4 STG.E.U8 desc[UR18][R12.64+0x1], R9 ;  /* 0x000001090c00c986 */ /* 0x0003e2000c101112 */
[C---:B------:R-:W-:Y:S01]  /*8e30*/  ISETP.LT.OR P4, PT, R25.reuse, 0xa, !P0 ;  /* 0x0000000a1900780c */ /* 0x040fe20004781670 */
[----:B------:R-:W-:Y:S01]  /*8e40*/  FMUL R198, R198, R18 ;  /* 0x00000012c6c67220 */ /* 0x000fe20000400000 */
[----:B0-----:R-:W-:Y:S01]  /*8e50*/  F2FP.SATFINITE.E4M3.F32.PACK_AB_MERGE_C R5, RZ, R206, RZ ;  /* 0x000000ceff05723e */ /* 0x001fe200048070ff */
[----:B------:R-:W-:Y:S01]  /*8e60*/  @!P5 STG.E.U8 desc[UR18][R14.64+0x8], R207 ;  /* 0x000008cf0e00d986 */ /* 0x000fe2000c101112 */
[----:B------:R-:W-:Y:S01]  /*8e70*/  ISETP.LT.OR P5, PT, R25, 0x11, !P1 ;  /* 0x000000111900780c */ /* 0x000fe20004fa1670 */
[-C--:B------:R-:W-:Y:S01]  /*8e80*/  FMUL R197, R197, R18.reuse ;  /* 0x00000012c5c57220 */ /* 0x080fe20000400000 */
[----:B------:R-:W-:Y:S01]  /*8e90*/  F2FP.SATFINITE.E4M3.F32.PACK_AB_MERGE_C R201, RZ, R201, RZ ;  /* 0x000000c9ffc9723e */ /* 0x000fe200048070ff */
[----:B------:R0:W-:Y:S01]  /*8ea0*/  @!P6 STG.E.U8 desc[UR18][R14.64+0x9], R5 ;  /* 0x000009050e00e986 */ /* 0x0001e2000c101112 */
[----:B------:R-:W-:Y:S01]  /*8eb0*/  ISETP.LT.OR P6, PT, R25, 0x12, !P1 ;  /* 0x000000121900780c */ /* 0x000fe20004fc1670 */
[----:B------:R-:W-:Y:S01]  /*8ec0*/  FMUL R196, R196, R18 ;  /* 0x00000012c4c47220 */ /* 0x000fe20000400000 */
[----:B------:R-:W-:Y:S01]  /*8ed0*/  F2FP.SATFINITE.E4M3.F32.PACK_AB_MERGE_C R199, RZ, R199, RZ ;  /* 0x000000c7ffc7723e */ /* 0x000fe200048070ff */
[----:B------:R-:W-:Y:S01]  /*8ee0*/  @!P3 STG.E.U8 desc[UR18][R12.64+0x8], R205 ;  /* 0x000008cd0c00b986 */ /* 0x000fe2000c101112 */
[----:B-1----:R-:W-:Y:S01]  /*8ef0*/  F2FP.SATFINITE.E4M3.F32.PACK_AB_MERGE_C R9, RZ, R204, RZ ;  /* 0x000000ccff09723e */ /* 0x002fe200048070ff */
[-C--:B------:R-:W-:Y:S01]  /*8f00*/  FMUL R195, R195, R18.reuse ;  /* 0x00000012c3c37220 */ /* 0x080fe20000400000 */
[C---:B------:R-:W-:Y:S01]  /*8f10*/  ISETP.LT.OR P3, PT, R25.reuse, 0x11, !P0 ;  /* 0x000000111900780c */ /* 0x040fe20004761670 */
[-C--:B------:R-:W-:Y:S01]  /*8f20*/  FMUL R194, R194, R18.reuse ;  /* 0x00000012c2c27220 */ /* 0x080fe20000400000 */
[----:B------:R-:W-:Y:S01]  /*8f30*/  F2FP.SATFINITE.E4M3.F32.PACK_AB_MERGE_C R197, RZ, R197, RZ ;  /* 0x000000c5ffc5723e */ /* 0x000fe200048070ff */
[----:B------:R1:W-:Y:S01]  /*8f40*/  @!P4 STG.E.U8 desc[UR18][R12.64+0x9], R9 ;  /* 0x000009090c00c986 */ /* 0x0003e2000c101112 */
[----:B------:R-:W-:Y:S01]  /*8f50*/  ISETP.LT.OR P4, PT, R25, 0x12, !P0 ;  /* 0x000000121900780c */ /* 0x000fe20004781670 */
[----:B------:R-:W-:Y:S01]  /*8f60*/  FMUL R193, R193, R18 ;  /* 0x00000012c1c17220 */ /* 0x000fe20000400000 */
[----:B0-----:R-:W-:Y:S01]  /*8f70*/  F2FP.SATFINITE.E4M3.F32.PACK_AB_MERGE_C R5, RZ, R202, RZ ;  /* 0x000000caff05723e */ /* 0x001fe200048070ff */
[----:B------:R-:W-:Y:S01]  /*8f80*/  @!P5 STG.E.U8 desc[UR18][R14.64+0x10], R203 ;  /* 0x000010cb0e00d986 */ /* 0x000fe2000c101112 */
[C---:B------:R-:W-:Y:S01]  /*8f90*/  ISETP.LT.OR P5, PT, R25.reuse, 0x19, !P1 ;  /* 0x000000191900780c */ /* 0x040fe20004fa1670 */
[-C--:B------:R-:W-:Y:S01]  /*8fa0*/  FMUL R192, R192, R18.reuse ;  /* 0x00000012c0c07220 */ /* 0x080fe20000400000 */
[----:B------:R-:W-:Y:S01]  /*8fb0*/  F2FP.SATFINITE.E4M3.F32.PACK_AB_MERGE_C R195, RZ, R195, RZ ;  /* 0x000000c3ffc3723e */ /* 0x000fe200048070ff */
[----:B------:R0:W-:Y:S01]  /*8fc0*/  @!P6 STG.E.U8 desc[UR18][R14.64+0x11], R5 ;  /* 0x000011050e00e986 */ /* 0x0001e2000c101112 */
[----:B------:R-:W-:Y:S01]  /*8fd0*/  ISETP.LT.OR P6, PT, R25, 0x1a, !P1 ;  /* 0x0000001a1900780c */ /* 0x000fe20004fc1670 */
[-C--:B------:R-:W-:Y:S01]  /*8fe0*/  FMUL R191, R191, R18.reuse ;  /* 0x00000012bfbf7220 */ /* 0x080fe20000400000 */
[----:B------:R-:W-:Y:S01]  /*8ff0*/  FMUL R190, R190, R18 ;  /* 0x00000012bebe7220 */ /* 0x000fe20000400000 */
[----:B-1----:R-:W-:Y:S01]  /*9000*/  F2FP.SATFINITE.E4M3.F32.PACK_AB_MERGE_C R9, RZ, R200, RZ ;  /* 0x000000c8ff09723e */ /* 0x002fe200048070ff */
[----:B------:R-:W-:Y:S01]  /*9010*/  @!P3 STG.E.U8 desc[UR18][R12.64+0x10], R201 ;  /* 0x000010c90c00b986 */ /* 0x000fe2000c101112 */
[----:B------:R-:W-:Y:S01]  /*9020*/  ISETP.LT.OR P3, PT, R25, 0x19, !P0 ;  /* 0x000000191900780c */ /* 0x000fe20004761670 */
        /* <DEDUP_REMOVED lines=35> */
[----:B------:R-:W-:Y:S01]  /*9260*/  ISETP.LT.OR P3, PT, R25, 0x29, !P0 ;  /* 0x000000291900780c */ /* 0x000fe20004761670 */
[-C--:B------:R-:W-:Y:S01]  /*9270*/  FMUL R179, R179, R18.reuse ;  /* 0x00000012b3b37220 */ /* 0x080fe20000400000 */
[-C--:B------:R-:W-:Y:S01]  /*9280*/  FMUL R178, R178, R18.reuse ;  /* 0x00000012b2b27220 */ /* 0x080fe20000400000 */
        /* <DEDUP_REMOVED lines=203> */
[----:B------:R-:W-:Y:S01]  /*9f40*/  ISETP.LT.OR P5, PT, R25, 0x89, !P1 ;  /* 0x000000891900780c */ /* 0x000fe20004fa1670 */
[-C--:B------:R-:W-:Y:S01]  /*9f50*/  FMUL R22, R22, R18.reuse ;  /* 0x0000001216167220 */ /* 0x080fe20000400000 */
[-C--:B------:R-:W-:Y:S01]  /*9f60*/  FMUL R21, R21, R18.reuse ;  /* 0x0000001215157220 */ /* 0x080fe20000400000 */
[----:B------:R0:W-:Y:S01]  /*9f70*/  @!P6 STG.E.U8 desc[UR18][R14.64+0x81], R5 ;  /* 0x000081050e00e986 */ /* 0x0001e2000c101112 */
[----:B------:R-:W-:Y:S01]  /*9f80*/  ISETP.LT.OR P6, PT, R25, 0x8a, !P1 ;  /* 0x0000008a1900780c */ /* 0x000fe20004fc1670 */
[----:B------:R-:W-:Y:S01]  /*9f90*/  FMUL R20, R20, R18 ;  /* 0x0000001214147220 */ /* 0x000fe20000400000 */
[----:B------:R-:W-:Y:S01]  /*9fa0*/  F2FP.SATFINITE.E4M3.F32.PACK_AB_MERGE_C R121, RZ, R121, RZ ;  /* 0x00000079ff79723e */ /* 0x000fe200048070ff */
[----:B------:R-:W-:Y:S01]  /*9fb0*/  @!P3 STG.E.U8 desc[UR18][R12.64+0x80], R145 ;  /* 0x000080910c00b986 */ /* 0x000fe2000c101112 */
[----:B-1----:R-:W-:-:S02]  /*9fc0*/  F2FP.SATFINITE.E4M3.F32.PACK_AB_MERGE_C R9, RZ, R144, RZ ;  /* 0x00000090ff09723e */ /* 0x002fc400048070ff */
[C---:B------:R-:W-:Y:S02]  /*9fd0*/  ISETP.LT.OR P3, PT, R25.reuse, 0x89, !P0 ;  /* 0x000000891900780c */ /* 0x040fe40004761670 */
[----:B------:R-:W-:Y:S01]  /*9fe0*/  F2FP.SATFINITE.E4M3.F32.PACK_AB_MERGE_C R23, RZ, R23, RZ ;  /* 0x00000017ff17723e */ /* 0x000fe200048070ff */
[----:B------:R1:W-:Y:S01]  /*9ff0*/  @!P4 STG.E.U8 desc[UR18][R12.64+0x81], R9 ;  /* 0x000081090c00c986 */ /* 0x0003e2000c101112 */
[C---:B------:R-:W-:Y:S02]  /*a000*/  ISETP.LT.OR P4, PT, R25.reuse, 0x8a, !P0 ;  /* 0x0000008a1900780c */ /* 0x040fe40004781670 */
[----:B0-----:R-:W-:Y:S01]  /*a010*/  F2FP.SATFINITE.E4M3.F32.PACK_AB_MERGE_C R5, RZ, R142, RZ ;  /* 0x0000008eff05723e */ /* 0x001fe200048070ff */
[----:B------:R-:W-:Y:S01]  /*a020*/  @!P5 STG.E.U8 desc[UR18][R14.64+0x88], R143 ;  /* 0x0000888f0e00d986 */ /* 0x000fe2000c101112 */
[C---:B------:R-:W-:Y:S02]  /*a030*/  ISETP.LT.OR P5, PT, R25.reuse, 0x91, !P1 ;  /* 0x000000911900780c */ /* 0x040fe40004fa1670 */
[----:B------:R-:W-:Y:S01]  /*a040*/  F2FP.SATFINITE.E4M3.F32.PACK_AB_MERGE_C R21, RZ, R21, RZ ;  /* 0x00000015ff15723e */ /* 0x000fe200048070ff */
[----:B------:R0:W-:Y:S01]  /*a050*/  @!P6 STG.E.U8 desc[UR18][R14.64+0x89], R5 ;  /* 0x000089050e00e986 */ /* 0x0001e2000c101112 */
[----:B------:R-:W-:-:S02]  /*a060*/  ISETP.LT.OR P6, PT, R25, 0x92, !P1 ;  /* 0x000000921900780c */ /* 0x000fc40004fc1670 */
[----:B------:R-:W-:Y:S01]  /*a070*/  F2FP.SATFINITE.E4M3.F32.PACK_AB_MERGE_C R11, RZ, R20, RZ ;  /* 0x00000014ff0b723e */ /* 0x000fe200048070ff */
[----:B------:R-:W-:Y:S01]  /*a080*/  @!P3 STG.E.U8 desc[UR18][R12.64+0x88], R141 ;  /* 0x0000888d0c00b986 */ /* 0x000fe2000c101112 */
[----:B-1----:R-:W-:Y:S02]  /*a090*/  F2FP.SATFINITE.E4M3.F32.PACK_AB_MERGE_C R9, RZ, R140, RZ ;  /* 0x0000008cff09723e */ /* 0x002fe400048070ff */
[----:B------:R-:W-:-:S03]  /*a0a0*/  ISETP.LT.OR P3, PT, R25, 0x91, !P0 ;  /* 0x000000911900780c */ /* 0x000fc60004761670 */
[----:B------:R1:W-:Y:S01]  /*a0b0*/  @!P4 STG.E.U8 desc[UR18][R12.64+0x89], R9 ;  /* 0x000089090c00c986 */ /* 0x0003e2000c101112 */
[C---:B------:R-:W-:Y:S02]  /*a0c0*/  ISETP.LT.OR P4, PT, R25.reuse, 0x92, !P0 ;  /* 0x000000921900780c */ /* 0x040fe40004781670 */
[----:B0-----:R-:W-:Y:S01]  /*a0d0*/  F2FP.SATFINITE.E4M3.F32.PACK_AB_MERGE_C R5, RZ, R138, RZ ;  /* 0x0000008aff05723e */ /* 0x001fe200048070ff */
[----:B------:R-:W-:Y:S01]  /*a0e0*/  @!P5 STG.E.U8 desc[UR18][R14.64+0x90], R139 ;  /* 0x0000908b0e00d986 */ /* 0x000fe2000c101112 */
[----:B------:R-:W-:-:S03]  /*a0f0*/  ISETP.LT.OR P5, PT, R25, 0x99, !P1 ;  /* 0x000000991900780c */ /* 0x000fc60004fa1670 */
[----:B------:R0:W-:Y:S01]  /*a100*/  @!P6 STG.E.U8 desc[UR18][R14.64+0x91], R5 ;  /* 0x000091050e00e986 */ /* 0x0001e2000c101112 */
[C---:B------:R-:W-:Y:S02]  /*a110*/  ISETP.LT.OR P6, PT, R25.reuse, 0x9a, !P1 ;  /* 0x0000009a1900780c */ /* 0x040fe40004fc1670 */
[----:B-1----:R-:W-:Y:S01]  /*a120*/  F2FP.SATFINITE.E4M3.F32.PACK_AB_MERGE_C R9, RZ, R136, RZ ;  /* 0x00000088ff09723e */ /* 0x002fe200048070ff */
[----:B------:R-:W-:Y:S01]  /*a130*/  @!P3 STG.E.U8 desc[UR18][R12.64+0x90], R137 ;  /* 0x000090890c00b986 */ /* 0x000fe2000c101112 */
        /* <DEDUP_REMOVED lines=35> */
[C---:B------:R-:W-:Y:S02]  /*a370*/  ISETP.LT.OR P5, PT, R25.reuse, 0xb2, !P0 ;  /* 0x000000b21900780c */ /* 0x040fe400047a1670 */
[C---:B------:R-:W-:Y:S01]  /*a380*/  ISETP.LT.OR P1, PT, R25.reuse, 0xba, !P1 ;  /* 0x000000ba1900780c */ /* 0x040fe20004f21670 */
[----:B------:R0:W-:Y:S01]  /*a390*/  @!P6 STG.E.U8 desc[UR18][R14.64+0xb1], R5 ;  /* 0x0000b1050e00e986 */ /* 0x0001e2000c101112 */
[C---:B------:R-:W-:Y:S02]  /*a3a0*/  ISETP.LT.OR P6, PT, R25.reuse, 0xb9, !P0 ;  /* 0x000000b91900780c */ /* 0x040fe400047c1670 */
[----:B------:R-:W-:Y:S01]  /*a3b0*/  ISETP.LT.OR P0, PT, R25, 0xba, !P0 ;  /* 0x000000ba1900780c */ /* 0x000fe20004701670 */
[----:B------:R2:W-:Y:S01]  /*a3c0*/  @!P3 STG.E.U8 desc[UR18][R12.64+0xb0], R121 ;  /* 0x0000b0790c00b986 */ /* 0x0005e2000c101112 */
[----:B-1----:R-:W-:-:S02]  /*a3d0*/  F2FP.SATFINITE.E4M3.F32.PACK_AB_MERGE_C R9, RZ, R22, RZ ;  /* 0x00000016ff09723e */ /* 0x002fc400048070ff */
[----:B0-----:R-:W-:-:S05]  /*a3e0*/  F2FP.SATFINITE.E4M3.F32.PACK_AB_MERGE_C R5, RZ, R120, RZ ;  /* 0x00000078ff05723e */ /* 0x001fca00048070ff */
[----:B------:R2:W-:Y:S04]  /*a3f0*/  @!P5 STG.E.U8 desc[UR18][R12.64+0xb1], R5 ;  /* 0x0000b1050c00d986 */ /* 0x0005e8000c101112 */
[----:B------:R2:W-:Y:S04]  /*a400*/  @!P4 STG.E.U8 desc[UR18][R14.64+0xb8], R23 ;  /* 0x0000b8170e00c986 */ /* 0x0005e8000c101112 */
[----:B------:R2:W-:Y:S04]  /*a410*/  @!P1 STG.E.U8 desc[UR18][R14.64+0xb9], R9 ;  /* 0x0000b9090e009986 */ /* 0x0005e8000c101112 */
[----:B------:R2:W-:Y:S04]  /*a420*/  @!P6 STG.E.U8 desc[UR18][R12.64+0xb8], R21 ;  /* 0x0000b8150c00e986 */ /* 0x0005e8000c101112 */
[----:B------:R2:W-:Y:S02]  /*a430*/  @!P0 STG.E.U8 desc[UR18][R12.64+0xb9], R11 ;  /* 0x0000b90b0c008986 */ /* 0x0005e4000c101112 */
.L_x_232:
[----:B------:R-:W-:Y:S05]  /*a440*/  BSYNC B0 ;  /* 0x0000000000007941 */ /* 0x000fea0003800000 */
.L_x_38:
[----:B------:R-:W-:Y:S01]  /*a450*/  ULDC UR6, c[0x0][0xc] ;  /* 0x0000030000067ab9 */ /* 0x000fe20000000800 */
[----:B------:R-:W-:Y:S01]  /*a460*/  ULDC UR7, c[0x0][0x10] ;  /* 0x0000040000077ab9 */ /* 0x000fe20000000800 */
[----:B0-2--5:R-:W0:Y:S01]  /*a470*/  LDC R5, c[0x0][0x14] ;  /* 0x00000500ff057b82 */ /* 0x025e220000000800 */
[----:B------:R-:W-:Y:S01]  /*a480*/  UIMAD.WIDE.U32 UR6, UR6, UR7, URZ ;  /* 0x00000007060672a5 */ /* 0x000fe2000f8e003f */
[----:B---3--:R-:W-:Y:S01]  /*a490*/  PRMT R8, RZ, 0x7610, R8 ;  /* 0x00007610ff087816 */ /* 0x008fe20000000008 */
[----:B------:R-:W-:-:S04]  /*a4a0*/  IMAD.MOV.U32 R9, RZ, RZ, -0x1 ;  /* 0xffffffffff097424 */ /* 0x000fc800078e00ff */
[----:B0-----:R-:W-:-:S04]  /*a4b0*/  IMAD.WIDE.U32 R2, R5, UR6, R2 ;  /* 0x0000000605027c25 */ /* 0x001fc8000f8e0002 */
[----:B------:R-:W-:Y:S01]  /*a4c0*/  IMAD R5, R5, UR7, RZ ;  /* 0x0000000705057c24 */ /* 0x000fe2000f8e02ff */
[----:B------:R-:W-:Y:S02]  /*a4d0*/  ULDC.64 UR6, c[0x0][0x650] ;  /* 0x0001940000067ab9 */ /* 0x000fe40000000a00 */
[----:B------:R-:W-:Y:S01]  /*a4e0*/  ISETP.GE.U32.AND P0, PT, R2, UR6, PT ;  /* 0x0000000602007c0c */ /* 0x000fe2000bf06070 */
[----:B------:R-:W-:Y:S02]  /*a4f0*/  IMAD.IADD R3, R3, 0x1, R5 ;  /* 0x0000000103037824 */ /* 0x000fe400078e0205 */
[----:B------:R-:W-:-:S03]  /*a500*/  IMAD.MOV.U32 R5, RZ, RZ, -0x1 ;  /* 0xffffffffff057424 */ /* 0x000fc600078e00ff */
[----:B------:R-:W-:-:S13]  /*a510*/  ISETP.GE.U32.AND.EX P0, PT, R3, UR7, PT, P0 ;  /* 0x0000000703007c0c */ /* 0x000fda000bf06100 */
[----:B------:R-:W-:Y:S05]  /*a520*/  @P0 BRA `(.L_x_233) ;  /* 0x0000000400600947 */ /* 0x000fea0003800000 */
[----:B------:R-:W0:Y:S01]  /*a530*/  S2R R22, SR_CTAID.X ;  /* 0x0000000000167919 */ /* 0x000e220000002500 */
[----:B-1--4-:R-:W1:Y:S01]  /*a540*/  LDC.64 R14, c[0x0][0x628] ;  /* 0x00018a00ff0e7b82 */ /* 0x012e620000000a00 */
[----:B------:R-:W-:Y:S01]  /*a550*/  ULDC UR6, c[0x0][0x150] ;  /* 0x0000540000067ab9 */ /* 0x000fe20000000800 */
[----:B------:R-:W-:Y:S01]  /*a560*/  IMAD.MOV.U32 R12, RZ, RZ, R2 ;  /* 0x000000ffff0c7224 */ /* 0x000fe200078e0002 */
[----:B------:R-:W2:Y:S01]  /*a570*/  S2R R26, SR_CTAID.Y ;  /* 0x00000000001a7919 */ /* 0x000ea20000002600 */
[----:B------:R-:W-:-:S04]  /*a580*/  IMAD.MOV.U32 R13, RZ, RZ, R3 ;  /* 0x000000ffff0d7224 */ /* 0x000fc800078e0003 */
[----:B------:R-:W3:Y:S08]  /*a590*/  LDC R25, c[0x0][0x144] ;  /* 0x00005100ff197b82 */ /* 0x000ef00000000800 */
[----:B------:R-:W4:Y:S08]  /*a5a0*/  LDC R16, c[0x0][0x630] ;  /* 0x00018c00ff107b82 */ /* 0x000f300000000800 */
[----:B------:R-:W2:Y:S01]  /*a5b0*/  LDC.64 R20, c[0x0][0x620] ;  /* 0x00018800ff147b82 */ /* 0x000ea20000000a00 */
[----:B-1----:R-:W-:-:S04]  /*a5c0*/  ISETP.NE.U32.AND P0, PT, R14, RZ, PT ;  /* 0x000000ff0e00720c */ /* 0x002fc80003f05070 */
[----:B------:R-:W-:Y:S02]  /*a5d0*/  ISETP.NE.AND.EX P0, PT, R15, RZ, PT, P0 ;  /* 0x000000ff0f00720c */ /* 0x000fe40003f05300 */
[----:B0-----:R-:W-:-:S05]  /*a5e0*/  I2FP.F32.U32 R5, R22 ;  /* 0x0000001600057245 */ /* 0x001fca0000201000 */
[----:B------:R-:W-:-:S04]  /*a5f0*/  FMUL R5, R5, UR6 ;  /* 0x0000000605057c20 */ /* 0x000fc80008400000 */
[----:B------:R0:W1:Y:S02]  /*a600*/  F2I.U32.TRUNC.NTZ R23, R5 ;  /* 0x0000000500177305 */ /* 0x000064000020f000 */
[----:B---34-:R-:W-:Y:S05]  /*a610*/  @!P0 BRA `(.L_x_234) ;  /* 0x0000000000288947 */ /* 0x018fea0003800000 */
[----:B0-----:R-:W0:Y:S02]  /*a620*/  LDC R5, c[0x0][0x634] ;  /* 0x00018d00ff057b82 */ /* 0x001e240000000800 */
        /* <DEDUP_REMOVED lines=9> */
.L_x_234:
[-CC-:B------:R-:W-:Y:S01]  /*a6c0*/  SHF.R.U64 R17, R12, R16.reuse, R13.reuse ;  /* 0x000000100c117219 */ /* 0x180fe2000000120d */
[----:B------:R-:W3:Y:S01]  /*a6d0*/  LDC.64 R30, c[0x0][0x640] ;  /* 0x00019000ff1e7b82 */ /* 0x000ee20000000a00 */
[----:B0-----:R-:W-:Y:S01]  /*a6e0*/  SHF.R.U32.HI R5, RZ, R16, R13 ;  /* 0x00000010ff057219 */ /* 0x001fe2000001160d */
[----:B-1----:R-:W-:Y:S01]  /*a6f0*/  IMAD.MOV R23, RZ, RZ, -R23 ;  /* 0x000000ffff177224 */ /* 0x002fe200078e0a17 */
[----:B------:R-:W-:Y:S01]  /*a700*/  IADD3 R11, P0, RZ, -R17, RZ ;  /* 0x80000011ff0b7210 */ /* 0x000fe20007f1e0ff */
[----:B------:R-:W-:Y:S02]  /*a710*/  ULDC UR6, c[0x0][0x154] ;  /* 0x0000550000067ab9 */ /* 0x000fe40000000800 */
[----:B------:R-:W-:Y:S02]  /*a720*/  IMAD R25, R25, R23, R22 ;  /* 0x0000001719197224 */ /* 0x000fe400078e0216 */
[----:B------:R-:W0:Y:S01]  /*a730*/  LDC R12, c[0x0][0x618] ;  /* 0x00018600ff0c7b82 */ /* 0x000e220000000800 */
[----:B------:R-:W-:-:S02]  /*a740*/  IMAD.X R5, RZ, RZ, ~R5, P0 ;  /* 0x000000ffff057224 */ /* 0x000fc400000e0e05 */
[----:B--2---:R-:W-:-:S04]  /*a750*/  IMAD.WIDE.U32 R8, R11, R20, R2 ;  /* 0x000000140b087225 */ /* 0x004fc800078e0002 */
[----:B------:R-:W-:Y:S01]  /*a760*/  IMAD R10, R5, R20, RZ ;  /* 0x00000014050a7224 */ /* 0x000fe200078e02ff */
[----:B------:R-:W1:Y:S03]  /*a770*/  LDC R24, c[0x0][0x608] ;  /* 0x00018200ff187b82 */ /* 0x000e660000000800 */
[----:B------:R-:W-:Y:S02]  /*a780*/  IMAD R5, R11, R21, R10 ;  /* 0x000000150b057224 */ /* 0x000fe400078e020a */
[----:B------:R-:W-:Y:S02]  /*a790*/  IMAD.MOV.U32 R11, RZ, RZ, 0x1 ;  /* 0x00000001ff0b7424 */ /* 0x000fe400078e00ff */
[----:B------:R-:W-:Y:S01]  /*a7a0*/  IMAD.IADD R5, R9, 0x1, R5 ;  /* 0x0000000109057824 */ /* 0x000fe200078e0205 */
[----:B------:R-:W2:Y:S01]  /*a7b0*/  LDC R28, c[0x0][0x658] ;  /* 0x00019600ff1c7b82 */ /* 0x000ea20000000800 */
[----:B------:R-:W-:-:S02]  /*a7c0*/  I2FP.F32.U32 R9, R26 ;  /* 0x0000001a00097245 */ /* 0x000fc40000201000 */
[----:B---3--:R-:W-:-:S03]  /*a7d0*/  ISETP.NE.U32.AND P0, PT, R30, RZ, PT ;  /* 0x000000ff1e00720c */ /* 0x008fc60003f05070 */
[----:B------:R-:W-:Y:S01]  /*a7e0*/  FMUL R10, R9, UR6 ;  /* 0x00000006090a7c20 */ /* 0x000fe20008400000 */
[----:B------:R-:W-:Y:S01]  /*a7f0*/  ISETP.NE.AND.EX P0, PT, R31, RZ, PT, P0 ;  /* 0x000000ff1f00720c */ /* 0x000fe20003f05300 */
[----:B------:R-:W3:Y:S01]  /*a800*/  LDC R23, c[0x0][0x148] ;  /* 0x00005200ff177b82 */ /* 0x000ee20000000800 */
[-CC-:B0-----:R-:W-:Y:S01]  /*a810*/  SHF.R.U64 R16, R8, R12.reuse, R5.reuse ;  /* 0x0000000c08107219 */ /* 0x181fe20000001205 */
[----:B------:R0:W4:Y:S01]  /*a820*/  F2I.U32.TRUNC.NTZ R20, R10 ;  /* 0x0000000a00147305 */ /* 0x000122000020f000 */
[----:B------:R-:W-:Y:S01]  /*a830*/  SHF.R.U32.HI R5, RZ, R12, R5 ;  /* 0x0000000cff057219 */ /* 0x000fe20000011605 */
[----:B------:R-:W-:-:S04]  /*a840*/  IMAD.MOV.U32 R9, RZ, RZ, -0x1 ;  /* 0xffffffffff097424 */ /* 0x000fc800078e00ff */
[----:B------:R-:W0:Y:S01]  /*a850*/  LDC R22, c[0x0][0x600] ;  /* 0x00018000ff167b82 */ /* 0x000e220000000800 */
[-CC-:B-1----:R-:W-:Y:S02]  /*a860*/  SHF.R.U64 R14, R16, R24.reuse, R5.reuse ;  /* 0x00000018100e7219 */ /* 0x182fe40000001205 */
[----:B------:R-:W-:-:S05]  /*a870*/  SHF.R.U32.HI R5, RZ, R24, R5 ;  /* 0x00000018ff057219 */ /* 0x000fca0000011605 */
[----:B------:R-:W1:Y:S01]  /*a880*/  LDC R29, c[0x0][0x648] ;  /* 0x00019200ff1d7b82 */ /* 0x000e620000000800 */
[-C--:B--2---:R-:W-:Y:S02]  /*a890*/  SHF.L.U32 R8, R9, R28.reuse, RZ ;  /* 0x0000001c09087219 */ /* 0x084fe400000006ff */
[-CC-:B------:R-:W-:Y:S02]  /*a8a0*/  SHF.R.U64 R21, R14, R28.reuse, R5.reuse ;  /* 0x0000001c0e157219 */ /* 0x180fe40000001205 */
[----:B------:R-:W-:Y:S02]  /*a8b0*/  SHF.R.U32.HI R9, RZ, R28, R5 ;  /* 0x0000001cff097219 */ /* 0x000fe40000011605 */
[----:B------:R-:W-:Y:S01]  /*a8c0*/  LOP3.LUT R27, RZ, R8, RZ, 0x33, !PT ;  /* 0x00000008ff1b7212 */ /* 0x000fe200078e33ff */
[----:B------:R-:W2:Y:S01]  /*a8d0*/  LDC R32, c[0x0][0x638] ;  /* 0x00018e00ff207b82 */ /* 0x000ea20000000800 */
[----:B------:R-:W-:Y:S01]  /*a8e0*/  SHF.L.U32 R28, R11, R28, RZ ;  /* 0x0000001c0b1c7219 */ /* 0x000fe200000006ff */
[----:B------:R-:W-:-:S06]  /*a8f0*/  IMAD.MOV.U32 R8, RZ, RZ, R21 ;  /* 0x000000ffff087224 */ /* 0x000fcc00078e0015 */
[----:B------:R-:W0:Y:S01]  /*a900*/  LDC R33, c[0x0][0x610] ;  /* 0x00018400ff217b82 */ /* 0x000e220000000800 */
[----:B----4-:R-:W-:Y:S05]  /*a910*/  @!P0 BRA `(.L_x_235) ;  /* 0x0000000000288947 */ /* 0x010fea0003800000 */
[----:B------:R-:W4:Y:S02]  /*a920*/  LDC R8, c[0x0][0x64c] ;  /* 0x00019300ff087b82 */ /* 0x000f240000000800 */
[----:B----4-:R-:W-:-:S05]  /*a930*/  IADD3 R5, P0, R21, R8, RZ ;  /* 0x0000000815057210 */ /* 0x010fca0007f1e0ff */
[----:B------:R-:W-:-:S04]  /*a940*/  IMAD.X R15, RZ, RZ, R9, P0 ;  /* 0x000000ffff0f7224 */ /* 0x000fc800000e0609 */
[----:B------:R-:W-:-:S04]  /*a950*/  IMAD.WIDE.U32 R8, R15, R30, RZ ;  /* 0x0000001e0f087225 */ /* 0x000fc800078e00ff */
[----:B0-----:R-:W-:-:S04]  /*a960*/  IMAD.WIDE.U32 R10, P0, R5, R31, R8 ;  /* 0x0000001f050a7225 */ /* 0x001fc80007800008 */
[----:B------:R-:W-:-:S04]  /*a970*/  IMAD.WIDE.U32 R8, R5, R30, RZ ;  /* 0x0000001e05087225 */ /* 0x000fc800078e00ff */
[----:B------:R-:W-:Y:S01]  /*a980*/  IMAD.X R13, RZ, RZ, RZ, P0 ;  /* 0x000000ffff0d7224 */ /* 0x000fe200000e06ff */
[----:B------:R-:W-:Y:S01]  /*a990*/  IADD3 RZ, P0, R9, R10, RZ ;  /* 0x0000000a09ff7210 */ /* 0x000fe20007f1e0ff */
[----:B------:R-:W-:-:S04]  /*a9a0*/  IMAD.MOV.U32 R12, RZ, RZ, R11 ;  /* 0x000000ffff0c7224 */ /* 0x000fc800078e000b */
[----:B------:R-:W-:-:S08]  /*a9b0*/  IMAD.WIDE.U32.X R8, R15, R31, R12, P0 ;  /* 0x0000001f0f087225 */ /* 0x000fd000000e040c */
.L_x_235:
[----:B-1----:R-:W-:Y:S01]  /*a9c0*/  SHF.R.U64 R5, R8, R29, R9 ;  /* 0x0000001d08057219 */ /* 0x002fe20000001209 */
[----:B0-----:R-:W-:Y:S01]  /*a9d0*/  VIADD R9, R22, 0xffffffff ;  /* 0xffffffff16097836 */ /* 0x001fe20000000000 */
[----:B------:R-:W-:Y:S01]  /*a9e0*/  LOP3.LUT R24, R14, R27, RZ, 0xc0, !PT ;  /* 0x0000001b0e187212 */ /* 0x000fe200078ec0ff */
[----:B------:R-:W-:Y:S02]  /*a9f0*/  IMAD.MOV R20, RZ, RZ, -R20 ;  /* 0x000000ffff147224 */ /* 0x000fe400078e0a14 */
[----:B------:R-:W-:Y:S01]  /*aa00*/  IMAD.MOV R8, RZ, RZ, -R5 ;  /* 0x000000ffff087224 */ /* 0x000fe200078e0a05 */
[----:B------:R-:W-:Y:S01]  /*aa10*/  LOP3.LUT R16, R16, R9, RZ, 0xc0, !PT ;  /* 0x0000000910107212 */ /* 0x000fe200078ec0ff */
[----:B------:R-:W-:Y:S02]  /*aa20*/  IMAD R24, R28, R5, R24 ;  /* 0x000000051c187224 */ /* 0x000fe400078e0218 */
[----:B---3--:R-:W-:Y:S02]  /*aa30*/  @P2 IMAD R25, R23, R20, R26 ;  /* 0x0000001417192224 */ /* 0x008fe400078e021a */
[----:B--2---:R-:W-:-:S02]  /*aa40*/  IMAD R5, R8, R32, R21 ;  /* 0x0000002008057224 */ /* 0x004fc400078e0215 */
[----:B------:R-:W-:Y:S02]  /*aa50*/  IMAD R24, R24, R33, R25 ;  /* 0x0000002118187224 */ /* 0x000fe400078e0219 */
[----:B------:R-:W-:Y:S02]  /*aa60*/  IMAD R5, R5, R22, R16 ;  /* 0x0000001605057224 */ /* 0x000fe400078e0210 */
[----:B------:R-:W-:-:S03]  /*aa70*/  IMAD.MOV.U32 R8, RZ, RZ, 0x1 ;  /* 0x00000001ff087424 */ /* 0x000fc600078e00ff */
[----:B------:R-:W-:Y:S02]  /*aa80*/  SEL R9, R5, R24, !P2 ;  /* 0x0000001805097207 */ /* 0x000fe40005000000 */
[----:B------:R-:W-:Y:S01]  /*aa90*/  SEL R24, R24, R5, !P2 ;  /* 0x0000000518187207 */ /* 0x000fe20005000000 */
[----:B------:R-:W-:-:S07]  /*aaa0*/  IMAD.MOV.U32 R5, RZ, RZ, R17 ;  /* 0x000000ffff057224 */ /* 0x000fce00078e0011 */
.L_x_233:
[----:B------:R-:W-:Y:S01]  /*aab0*/  LOP3.LUT P0, RZ, R8, 0xff, RZ, 0xc0, !PT ;  /* 0x000000ff08ff7812 */ /* 0x000fe2000780c0ff */
[----:B------:R-:W-:-:S12]  /*aac0*/  IMAD.MOV.U32 R8, RZ, RZ, R24 ;  /* 0x000000ffff087224 */ /* 0x000fd800078e0018 */
[----:B------:R-:W-:Y:S05]  /*aad0*/  @P0 BRA `(.L_x_236) ;  /* 0xffffff6800580947 */ /* 0x000fea000383ffff */
[----:B------:R-:W-:Y:S05]  /*aae0*/  EXIT ;  /* 0x000000000000794d */ /* 0x000fea0003800000 */
.L_x_8:
[----:B-1----:R-:W-:Y:S01]  /*aaf0*/  ULDC.64 UR4, c[0x0][0x650] ;  /* 0x0001940000047ab9 */ /* 0x002fe20000000a00 */
        /* <DEDUP_REMOVED lines=25> */
.L_x_238:
[----:B------:R-:W0:Y:S01]  /*ac90*/  LDC.64 R26, c[0x0][0x640] ;  /* 0x00019000ff1a7b82 */ /* 0x000e220000000a00 */
[-CC-:B------:R-:W-:Y:S02]  /*aca0*/  SHF.R.U64 R19, R14, R20.reuse, R15.reuse ;  /* 0x000000140e137219 */ /* 0x180fe4000000120f */
[----:B------:R-:W-:Y:S02]  /*acb0*/  SHF.R.U32.HI R6, RZ, R20, R15 ;  /* 0x00000014ff067219 */ /* 0x000fe4000001160f */
[----:B------:R-:W-:-:S03]  /*acc0*/  IADD3 R9, P0, RZ, -R19, RZ ;  /* 0x80000013ff097210 */ /* 0x000fc60007f1e0ff */
[----:B------:R-:W1:Y:S02]  /*acd0*/  LDC R14, c[0x0][0x618] ;  /* 0x00018600ff0e7b82 */ /* 0x000e640000000800 */
[----:B------:R-:W-:-:S04]  /*ace0*/  IMAD.X R7, RZ, RZ, ~R6, P0 ;  /* 0x000000ffff077224 */ /* 0x000fc800000e0e06 */
[-C--:B------:R-:W-:Y:S02]  /*acf0*/  IMAD R8, R7, R22.reuse, RZ ;  /* 0x0000001607087224 */ /* 0x080fe400078e02ff */
[----:B------:R-:W2:Y:S01]  /*ad00*/  LDC R20, c[0x0][0x608] ;  /* 0x00018200ff147b82 */ /* 0x000ea20000000800 */
[----:B------:R-:W-:-:S04]  /*ad10*/  IMAD.WIDE.U32 R6, R9, R22, R2 ;  /* 0x0000001609067225 */ /* 0x000fc800078e0002 */
[----:B------:R-:W-:Y:S02]  /*ad20*/  IMAD R9, R9, R23, R8 ;  /* 0x0000001709097224 */ /* 0x000fe400078e0208 */
[----:B------:R-:W-:Y:S01]  /*ad30*/  IMAD.MOV.U32 R8, RZ, RZ, -0x1 ;  /* 0xffffffffff087424 */ /* 0x000fe200078e00ff */
[----:B------:R-:W3:Y:S01]  /*ad40*/  LDC R25, c[0x0][0x658] ;  /* 0x00019600ff197b82 */ /* 0x000ee20000000800 */
[----:B------:R-:W-:Y:S01]  /*ad50*/  IMAD.IADD R7, R7, 0x1, R9 ;  /* 0x0000000107077824 */ /* 0x000fe200078e0209 */
[----:B0-----:R-:W-:-:S04]  /*ad60*/  ISETP.NE.U32.AND P0, PT, R26, RZ, PT ;  /* 0x000000ff1a00720c */ /* 0x001fc80003f05070 */
[----:B------:R-:W-:Y:S02]  /*ad70*/  ISETP.NE.AND.EX P0, PT, R27, RZ, PT, P0 ;  /* 0x000000ff1b00720c */ /* 0x000fe40003f05300 */
[----:B------:R-:W0:Y:S01]  /*ad80*/  LDC R22, c[0x0][0x600] ;  /* 0x00018000ff167b82 */ /* 0x000e220000000800 */
[-CC-:B-1----:R-:W-:Y:S02]  /*ad90*/  SHF.R.U64 R16, R6, R14.reuse, R7.reuse ;  /* 0x0000000e06107219 */ /* 0x182fe40000001207 */
[----:B------:R-:W-:-:S05]  /*ada0*/  SHF.R.U32.HI R7, RZ, R14, R7 ;  /* 0x0000000eff077219 */ /* 0x000fca0000011607 */
[----:B------:R-:W1:Y:S01]  /*adb0*/  LDC R24, c[0x0][0x648] ;  /* 0x00019200ff187b82 */ /* 0x000e620000000800 */
[-CC-:B--2---:R-:W-:Y:S02]  /*adc0*/  SHF.R.U64 R21, R16, R20.reuse, R7.reuse ;  /* 0x0000001410157219 */ /* 0x184fe40000001207 */
[----:B------:R-:W-:Y:S01]  /*add0*/  SHF.R.U32.HI R6, RZ, R20, R7 ;  /* 0x00000014ff067219 */ /* 0x000fe20000011607 */
[----:B------:R-:W-:-:S04]  /*ade0*/  IMAD.MOV.U32 R20, RZ, RZ, 0x1 ;  /* 0x00000001ff147424 */ /* 0x000fc800078e00ff */
        /* <DEDUP_REMOVED lines=18> */
.L_x_239:
[----:B-1----:R-:W-:Y:S01]  /*af10*/  SHF.R.U64 R7, R6, R24, R7 ;  /* 0x0000001806077219 */ /* 0x002fe20000001207 */
[----:B0-----:R-:W-:Y:S01]  /*af20*/  VIADD R9, R22, 0xffffffff ;  /* 0xffffffff16097836 */ /* 0x001fe20000000000 */
[----:B------:R-:W-:Y:S01]  /*af30*/  SHF.L.U32 R20, R20, R25, RZ ;  /* 0x0000001914147219 */ /* 0x000fe200000006ff */
[----:B------:R-:W-:Y:S01]  /*af40*/  @P2 IMAD R12, R13, R18, R10 ;  /* 0x000000120d0c2224 */ /* 0x000fe200078e020a */
[----:B------:R-:W-:Y:S01]  /*af50*/  LOP3.LUT R6, R21, R30, RZ, 0xc0, !PT ;  /* 0x0000001e15067212 */ /* 0x000fe200078ec0ff */
[----:B------:R-:W-:Y:S01]  /*af60*/  IMAD.MOV R8, RZ, RZ, -R7 ;  /* 0x000000ffff087224 */ /* 0x000fe200078e0a07 */
[----:B------:R-:W-:Y:S01]  /*af70*/  LOP3.LUT R9, R16, R9, RZ, 0xc0, !PT ;  /* 0x0000000910097212 */ /* 0x000fe200078ec0ff */
[----:B------:R-:W-:Y:S02]  /*af80*/  IMAD.MOV.U32 R17, RZ, RZ, R19 ;  /* 0x000000ffff117224 */ /* 0x000fe400078e0013 */
[----:B------:R-:W-:Y:S02]  /*af90*/  IMAD R7, R20, R7, R6 ;  /* 0x0000000714077224 */ /* 0x000fe400078e0206 */
[----:B--2---:R-:W-:-:S02]  /*afa0*/  IMAD R6, R8, R28, R23 ;  /* 0x0000001c08067224 */ /* 0x004fc400078e0217 */
[----:B------:R-:W-:Y:S02]  /*afb0*/  IMAD.MOV.U32 R8, RZ, RZ, 0x1 ;  /* 0x00000001ff087424 */ /* 0x000fe400078e00ff */
[----:B---3--:R-:W-:Y:S02]  /*afc0*/  IMAD R7, R7, R29, R12 ;  /* 0x0000001d07077224 */ /* 0x008fe400078e020c */
[----:B------:R-:W-:Y:S01]  /*afd0*/  IMAD R10, R6, R22, R9 ;  /* 0x00000016060a7224 */ /* 0x000fe200078e0209 */
[----:B------:R-:W-:-:S04]  /*afe0*/  PRMT R6, R8, 0x7610, R6 ;  /* 0x0000761008067816 */ /* 0x000fc80000000006 */
[----:B------:R-:W-:Y:S02]  /*aff0*/  SEL R8, R10, R7, !P2 ;  /* 0x000000070a087207 */ /* 0x000fe40005000000 */
[----:B------:R-:W-:-:S07]  /*b000*/  SEL R7, R7, R10, !P2 ;  /* 0x0000000a07077207 */ /* 0x000fce0005000000 */
.L_x_237:
[----:B------:R-:W-:-:S08]  /*b010*/  NOP ;  /* 0x0000000000007918 */ /* 0x000fd00000000000 */
[----:B------:R-:W0:-:S00]  /*b020*/  USETMAXREG.DEALLOC.CTAPOOL 0x28 ;  /* 0x00000028000079c8 */ /* 0x000e0000080e0500 */
[----:B0-----:R-:W-:-:S13]  /*b030*/  ISETP.NE.AND P0, PT, R5, RZ, PT ;  /* 0x000000ff0500720c */ /* 0x001fda0003f05270 */
[----:B------:R-:W-:Y:S05]  /*b040*/  @P0 EXIT ;  /* 0x000000000000094d */ /* 0x000fea0003800000 */
[----:B------:R-:W-:Y:S01]  /*b050*/  LOP3.LUT P0, RZ, R6, 0xff, RZ, 0xc0, !PT ;  /* 0x000000ff06ff7812 */ /* 0x000fe2000780c0ff */
[----:B------:R-:W-:Y:S02]  /*b060*/  IMAD.MOV.U32 R5, RZ, RZ, 0x1 ;  /* 0x00000001ff057424 */ /* 0x000fe400078e00ff */
[----:B------:R-:W-:-:S10]  /*b070*/  IMAD.MOV.U32 R13, RZ, RZ, RZ ;  /* 0x000000ffff0d7224 */ /* 0x000fd400078e00ff */
[----:B------:R-:W-:Y:S05]  /*b080*/  @!P0 BRA `(.L_x_240) ;  /* 0x0000000c00308947 */ /* 0x000fea0003800000 */
[----:B------:R-:W0:Y:S01]  /*b090*/  LDC R5, c[0x0][0x28c] ;  /* 0x0000a300ff057b82 */ /* 0x000e220000000800 */
[----:B------:R-:W1:Y:S01]  /*b0a0*/  S2R R11, SR_CgaCtaId ;  /* 0x00000000000b7919 */ /* 0x000e620000008800 */
[----:B------:R-:W-:Y:S01]  /*b0b0*/  ULDC UR5, c[0x0][0x600] ;  /* 0x0001800000057ab9 */ /* 0x000fe20000000800 */
[----:B------:R-:W-:Y:S01]  /*b0c0*/  ULDC UR4, c[0x0][0xc] ;  /* 0x0000030000047ab9 */ /* 0x000fe20000000800 */
[----:B------:R-:W-:Y:S01]  /*b0d0*/  UIADD3 UR16, UR5, -0x1, URZ ;  /* 0xffffffff05107890 */ /* 0x000fe2000fffe03f */
[----:B------:R-:W-:Y:S01]  /*b0e0*/  BSSY B0, `(.L_x_240) ;  /* 0x00000c6000007945 */ /* 0x000fe20003800000 */
[----:B------:R-:W-:Y:S01]  /*b0f0*/  ULDC UR6, c[0x0][0x658] ;  /* 0x0001960000067ab9 */ /* 0x000fe20000000800 */
[----:B------:R-:W-:Y:S01]  /*b100*/  ULDC UR5, c[0x0][0x10] ;  /* 0x0000040000057ab9 */ /* 0x000fe20000000800 */
[----:B------:R-:W-:Y:S01]  /*b110*/  UMOV UR7, 0xffffffff ;  /* 0xffffffff00077882 */ /* 0x000fe20000000000 */
[----:B------:R-:W-:Y:S01]  /*b120*/  UMOV UR8, 0x1 ;  /* 0x0000000100087882 */ /* 0x000fe20000000000 */
[----:B------:R-:W-:Y:S01]  /*b130*/  UIMAD.WIDE.U32 UR4, UR4, UR5, URZ ;  /* 0x00000005040472a5 */ /* 0x000fe2000f8e003f */
[----:B------:R-:W-:Y:S01]  /*b140*/  IMAD.MOV.U32 R16, RZ, RZ, 0x1 ;  /* 0x00000001ff107424 */ /* 0x000fe200078e00ff */
[----:B------:R-:W-:Y:S01]  /*b150*/  USHF.L.U32 UR7, UR7, UR6, URZ ;  /* 0x0000000607077299 */ /* 0x000fe2000800063f */
[----:B------:R-:W-:Y:S01]  /*b160*/  LOP3.LUT R15, R4, 0x2, RZ, 0xfc, !PT ;  /* 0x00000002040f7812 */ /* 0x000fe200078efcff */
[----:B------:R-:W-:Y:S01]  /*b170*/  USHF.L.U32 UR18, UR8, UR6, URZ ;  /* 0x0000000608127299 */ /* 0x000fe2000800063f */
[----:B------:R-:W-:Y:S01]  /*b180*/  IMAD.MOV.U32 R13, RZ, RZ, RZ ;  /* 0x000000ffff0d7224 */ /* 0x000fe200078e00ff */
[----:B------:R-:W-:Y:S01]  /*b190*/  ULOP3.LUT UR17, URZ, UR7, URZ, 0x33, !UPT ;  /* 0x000000073f117292 */ /* 0x000fe2000f8e333f */
[----:B------:R-:W-:Y:S01]  /*b1a0*/  ULDC UR6, c[0x0][0x14] ;  /* 0x0000050000067ab9 */ /* 0x000fe20000000800 */
[----:B------:R-:W-:Y:S01]  /*b1b0*/  ULDC.64 UR22, c[0x0][0x198] ;  /* 0x0000660000167ab9 */ /* 0x000fe20000000a00 */
[----:B------:R-:W-:-:S02]  /*b1c0*/  UIMAD.WIDE.U32 UR20, UR4, UR6, URZ ;  /* 0x00000006041472a5 */ /* 0x000fc4000f8e003f */
[----:B------:R-:W-:Y:S01]  /*b1d0*/  UIMAD UR13, UR5, UR6, URZ ;  /* 0x00000006050d72a4 */ /* 0x000fe2000f8e023f */
[----:B0-----:R-:W-:-:S03]  /*b1e0*/  VIADD R5, R5, 0x1f ;  /* 0x0000001f05057836 */ /* 0x001fc60000000000 */
[----:B------:R-:W-:Y:S02]  /*b1f0*/  UIADD3 UR13, UR21, UR13, URZ ;  /* 0x0000000d150d7290 */ /* 0x000fe4000fffe03f */
[----:B------:R-:W-:-:S04]  /*b200*/  SHF.R.S32.HI R6, RZ, 0x1f, R5 ;  /* 0x0000001fff067819 */ /* 0x000fc80000011405 */
[----:B------:R-:W-:Y:S01]  /*b210*/  LEA.HI R6, R6, R5, RZ, 0x5 ;  /* 0x0000000506067211 */ /* 0x000fe200078f28ff */
[----:B------:R-:W-:Y:S01]  /*b220*/  IMAD.MOV.U32 R5, RZ, RZ, 0x1 ;  /* 0x00000001ff057424 */ /* 0x000fe200078e00ff */
[----:B-1----:R-:W-:Y:S02]  /*b230*/  LOP3.LUT R11, R11, 0x1, RZ, 0xc0, !PT ;  /* 0x000000010b0b7812 */ /* 0x002fe400078ec0ff */
[----:B------:R-:W-:-:S05]  /*b240*/  SHF.R.S32.HI R10, RZ, 0x5, R6 ;  /* 0x00000005ff0a7819 */ /* 0x000fca0000011406 */
[----:B------:R-:W-:-:S07]  /*b250*/  VIADD R12, R10, 0x1 ;  /* 0x000000010a0c7836 */ /* 0x000fce0000000000 */
.L_x_251:
[----:B------:R-:W-:-:S03]  /*b260*/  UMOV UR4, 0xffffffff ;  /* 0xffffffff00047882 */ /* 0x000fc60000000000 */
[----:B------:R-:W-:Y:S05]  /*b270*/  BRA.DIV UR4, `(.L_x_241) ;  /* 0x0000001a042c7947 */ /* 0x000fea000b800000 */
[----:B------:R-:W-:-:S13]  /*b280*/  ELECT P0, URZ, PT ;  /* 0x00000000003f782f */ /* 0x000fda0003800000 */
.L_x_280:
[----:B------:R-:W0:Y:S01]  /*b290*/  LDC R6, c[0x0][0x28c] ;  /* 0x0000a300ff067b82 */ /* 0x000e220000000800 */
[----:B------:R-:W-:Y:S01]  /*b2a0*/  BSSY B1, `(.L_x_242) ;  /* 0x0000039000017945 */ /* 0x000fe20003800000 */
[----:B0-----:R-:W-:-:S13]  /*b2b0*/  ISETP.LT.OR P0, PT, R6, 0x1, !P0 ;  /* 0x000000010600780c */ /* 0x001fda0004701670 */
[----:B------:R-:W-:Y:S05]  /*b2c0*/  @P0 BRA `(.L_x_243) ;  /* 0x0000000000d80947 */ /* 0x000fea0003800000 */
[----:B------:R-:W-:Y:S02]  /*b2d0*/  IMAD R9, R8, 0x2, R11 ;  /* 0x0000000208097824 */ /* 0x000fe400078e020b */
[----:B------:R-:W-:Y:S02]  /*b2e0*/  IMAD.SHL.U32 R19, R7, 0x80, RZ ;  /* 0x0000008007137824 */ /* 0x000fe400078e00ff */
[----:B------:R-:W-:Y:S02]  /*b2f0*/  IMAD.MOV.U32 R22, RZ, RZ, RZ ;  /* 0x000000ffff167224 */ /* 0x000fe400078e00ff */
[----:B------:R-:W-:Y:S02]  /*b300*/  IMAD.MOV.U32 R6, RZ, RZ, R12 ;  /* 0x000000ffff067224 */ /* 0x000fe400078e000c */
[----:B------:R-:W-:Y:S02]  /*b310*/  IMAD.MOV.U32 R7, RZ, RZ, R5 ;  /* 0x000000ffff077224 */ /* 0x000fe400078e0005 */
[----:B------:R-:W-:-:S02]  /*b320*/  IMAD.MOV.U32 R8, RZ, RZ, R13 ;  /* 0x000000ffff087224 */ /* 0x000fc400078e000d */
[----:B------:R-:W-:-:S07]  /*b330*/  IMAD R18, R9, 0x60, RZ ;  /* 0x0000006009127824 */ /* 0x000fce00078e02ff */
.L_x_246:
[----:B------:R-:W0:Y:S01]  /*b340*/  S2R R14, SR_CgaCtaId ;  /* 0x00000000000e7919 */ /* 0x000e220000008800 */
[----:B------:R-:W-:Y:S02]  /*b350*/  MOV R9, 0x400 ;  /* 0x0000040000097802 */ /* 0x000fe40000000f00 */
[----:B------:R-:W-:Y:S02]  /*b360*/  LOP3.LUT P1, RZ, R0, 0x7f, RZ, 0xc0, !PT ;  /* 0x0000007f00ff7812 */ /* 0x000fe4000782c0ff */
[----:B0-----:R-:W-:Y:S02]  /*b370*/  LEA R21, R14, R9, 0x18 ;  /* 0x000000090e157211 */ /* 0x001fe400078ec0ff */
[----:B------:R-:W-:-:S09]  /*b380*/  SHF.L.U32 R9, R7, 0x1f, RZ ;  /* 0x0000001f07097819 */ /* 0x000fd200000006ff */
[----:B------:R-:W0:Y:S01]  /*b390*/  @!P1 LDC R14, c[0x0][0x500] ;  /* 0x00014000ff0e9b82 */ /* 0x000e220000000800 */
[----:B------:R-:W-:-:S04]  /*b3a0*/  IMAD R20, R8, 0x8, R21 ;  /* 0x0000000808147824 */ /* 0x000fc800078e0215 */
[----:B------:R-:W1:Y:S02]  /*b3b0*/  SYNCS.PHASECHK.TRANS64.TRYWAIT P0, [R20+URZ+0xb0], R9 ;  /* 0x0000b009140075a7 */ /* 0x000e64000800017f */
[----:B-1----:R-:W-:Y:S05]  /*b3c0*/  @!P0 BRA `(.L_x_244) ;  /* 0x0000001400f88947 */ /* 0x002fea0003800000 */
.L_x_281:
[----:B-1----:R-:W-:Y:S01]  /*b3d0*/  PRMT R9, R15, 0x9910, RZ ;  /* 0x000099100f097816 */ /* 0x002fe200000000ff */
[----:B0-----:R0:W-:Y:S03]  /*b3e0*/  @!P1 SYNCS.ARRIVE.TRANS64 RZ, [R20+URZ], R14 ;  /* 0x0000000e14ff99a7 */ /* 0x0011e6000800003f */
[----:B------:R-:W-:-:S13]  /*b3f0*/  ISETP.NE.AND P0, PT, R9, 0x2, PT ;  /* 0x000000020900780c */ /* 0x000fda0003f05270 */
[----:B0-----:R-:W-:Y:S05]  /*b400*/  @P0 BRA `(.L_x_245) ;  /* 0x0000000000040947 */ /* 0x001fea0003800000 */
[----:B------:R-:W-:Y:S01]  /*b410*/  BPT.TRAP 0x1 ;  /* 0x000000040000795c */ /* 0x000fe20000300000 */
.L_x_245:
[----:B------:R-:W-:Y:S01]  /*b420*/  IMAD R9, R8, 0x2, R11 ;  /* 0x0000000208097824 */ /* 0x000fe200078e020b */
[----:B------:R-:W-:Y:S01]  /*b430*/  R2UR UR9, R20 ;  /* 0x00000000140972ca */ /* 0x000fe200000e0000 */
[--C-:B------:R-:W-:Y:S01]  /*b440*/  IMAD R14, R8, 0x1000, R21.reuse ;  /* 0x00001000080e7824 */ /* 0x100fe200078e0215 */
[----:B------:R-:W-:Y:S01]  /*b450*/  UIADD3 UR4, UP0, UR22, 0xf0, URZ ;  /* 0x000000f016047890 */ /* 0x000fe2000ff1e03f */
[----:B------:R-:W-:Y:S01]  /*b460*/  IMAD R9, R9, 0xc00, R21 ;  /* 0x00000c0009097824 */ /* 0x000fe200078e0215 */
[----:B------:R-:W-:Y:S01]  /*b470*/  R2UR UR11, R19 ;  /* 0x00000000130b72ca */ /* 0x000fe200000e0000 */
[----:B------:R-:W-:Y:S01]  /*b480*/  VIADD R6, R6, 0xffffffff ;  /* 0xffffffff06067836 */ /* 0x000fe20000000000 */
[----:B------:R-:W-:Y:S01]  /*b490*/  R2UR UR5, R14 ;  /* 0x000000000e0572ca */ /* 0x000fe200000e0000 */
[----:B------:R-:W-:Y:S01]  /*b4a0*/  UIADD3 UR24, UP1, UR22, 0x1f0, URZ ;  /* 0x000001f016187890 */ /* 0x000fe2000ff3e03f */
[----:B------:R-:W-:Y:S01]  /*b4b0*/  R2UR UR8, R9 ;  /* 0x00000000090872ca */ /* 0x000fe200000e0000 */
[----:B------:R-:W-:Y:S01]  /*b4c0*/  VIADD R8, R8, 0x1 ;  /* 0x0000000108087836 */ /* 0x000fe20000000000 */
[----:B------:R-:W-:Y:S01]  /*b4d0*/  R2UR UR10, R22 ;  /* 0x00000000160a72ca */ /* 0x000fe200000e0000 */
[----:B------:R-:W-:Y:S01]  /*b4e0*/  UIADD3.X UR25, URZ, UR23, URZ, UP1, !UPT ;  /* 0x000000173f197290 */ /* 0x000fe20008ffe43f */
[----:B------:R-:W-:Y:S01]  /*b4f0*/  R2UR UR12, R17 ;  /* 0x00000000110c72ca */ /* 0x000fe200000e0000 */
[----:B------:R-:W-:Y:S01]  /*b500*/  UMOV UR6, 0x0 ;  /* 0x0000000000067882 */ /* 0x000fe20000000000 */
[----:B------:R-:W-:Y:S01]  /*b510*/  R2UR UR19, R18 ;  /* 0x00000000121372ca */ /* 0x000fe200000e0000 */
[----:B------:R-:W-:Y:S01]  /*b520*/  UMOV UR7, 0x10000000 ;  /* 0x1000000000077882 */ /* 0x000fe20000000000 */
[----:B------:R-:W-:Y:S01]  /*b530*/  ISETP.GT.AND P1, PT, R6, 0x1, PT ;  /* 0x000000010600780c */ /* 0x000fe20003f24270 */
[----:B------:R-:W-:Y:S01]  /*b540*/  UMOV UR26, 0x30000 ;  /* 0x00030000001a7882 */ /* 0x000fe20000000000 */
[----:B------:R-:W-:Y:S01]  /*b550*/  ISETP.NE.AND P0, PT, R8, 0x16, PT ;  /* 0x000000160800780c */ /* 0x000fe20003f05270 */
[----:B------:R-:W-:Y:S01]  /*b560*/  UIADD3 UR14, UR5, 0x280, URZ ;  /* 0x00000280050e7890 */ /* 0x000fe2000fffe03f */
[----:B------:R-:W-:Y:S01]  /*b570*/  VIADD R22, R22, 0x20 ;  /* 0x0000002016167836 */ /* 0x000fe20000000000 */
[----:B------:R-:W-:Y:S01]  /*b580*/  UIADD3.X UR5, URZ, UR23, URZ, UP0, !UPT ;  /* 0x000000173f057290 */ /* 0x000fe200087fe43f */
[----:B------:R-:W-:Y:S01]  /*b590*/  SEL R14, RZ, 0x1, P0 ;  /* 0x00000001ff0e7807 */ /* 0x000fe20000000000 */
[----:B------:R-:W-:Y:S01]  /*b5a0*/  UIADD3 UR15, UR8, 0x16280, URZ ;  /* 0x00016280080f7890 */ /* 0x000fe2000fffe03f */
[----:B------:R-:W-:-:S02]  /*b5b0*/  SEL R8, R8, RZ, P0 ;  /* 0x000000ff08087207 */ /* 0x000fc40000000000 */
[----:B------:R-:W-:Y:S01]  /*b5c0*/  UMOV UR8, UR14 ;  /* 0x0000000e00087c82 */ /* 0x000fe20008000000 */
[----:B------:R-:W-:-:S03]  /*b5d0*/  LOP3.LUT R7, R7, R14, RZ, 0x3c, !PT ;  /* 0x0000000e07077212 */ /* 0x000fc600078e3cff */
[----:B------:R0:W-:Y:S02]  /*b5e0*/  UTMALDG.3D [UR8], [UR4], desc[UR6] ;  /* 0x00000608040075b4 */ /* 0x0001e40008011000 */
[----:B0-----:R-:W-:Y:S01]  /*b5f0*/  UMOV UR8, UR15 ;  /* 0x0000000f00087c82 */ /* 0x001fe20008000000 */
[----:B------:R-:W-:Y:S02]  /*b600*/  UMOV UR11, UR19 ;  /* 0x00000013000b7c82 */ /* 0x000fe40008000000 */
[----:B------:R0:W-:Y:S02]  /*b610*/  UTMALDG.3D.MULTICAST [UR8], [UR24], UR26, desc[UR6] ;  /* 0x00000608180073b4 */ /* 0x0001e4000801181a */
[----:B0-----:R-:W-:Y:S05]  /*b620*/  @P1 BRA `(.L_x_246) ;  /* 0xfffffffc00441947 */ /* 0x001fea000383ffff */
.L_x_243:
[----:B------:R-:W-:Y:S05]  /*b630*/  BSYNC B1 ;  /* 0x0000000000017941 */ /* 0x000fea0003800000 */
.L_x_242:
[----:B------:R-:W-:Y:S01]  /*b640*/  LOP3.LUT P1, RZ, R16, 0xff, RZ, 0xc0, !PT ;  /* 0x000000ff10ff7812 */ /* 0x000fe2000782c0ff */
[C---:B------:R-:W-:Y:S01]  /*b650*/  IMAD.IADD R13, R10.reuse, 0x1, R13 ;  /* 0x000000010a0d7824 */ /* 0x040fe200078e020d */
[----:B------:R-:W-:Y:S01]  /*b660*/  ULDC.64 UR4, c[0x0][0x650] ;  /* 0x0001940000047ab9 */ /* 0x000fe20000000a00 */
[C---:B------:R-:W-:Y:S01]  /*b670*/  ISETP.GE.U32.AND P3, PT, R10.reuse, 0x16, PT ;  /* 0x000000160a00780c */ /* 0x040fe20003f66070 */
[----:B------:R-:W-:Y:S01]  /*b680*/  BSSY B1, `(.L_x_247) ;  /* 0x0000069000017945 */ /* 0x000fe20003800000 */
[----:B------:R-:W-:Y:S01]  /*b690*/  IMAD.MOV.U32 R17, RZ, RZ, -0x1 ;  /* 0xffffffffff117424 */ /* 0x000fe200078e00ff */
[----:B------:R-:W-:Y:S02]  /*b6a0*/  ISETP.GT.U32.AND P0, PT, R13, 0x15, PT ;  /* 0x000000150d00780c */ /* 0x000fe40003f04070 */
[----:B------:R-:W-:Y:S02]  /*b6b0*/  PRMT R16, RZ, 0x7610, R16 ;  /* 0x00007610ff107816 */ /* 0x000fe40000000010 */
[----:B------:R-:W-:-:S03]  /*b6c0*/  ISETP.LT.U32.AND P0, PT, R10, 0x16, P0 ;  /* 0x000000160a00780c */ /* 0x000fc60000701070 */
[----:B------:R-:W0:Y:S01]  /*b6d0*/  @P1 S2R R7, SR_CgaCtaId ;  /* 0x0000000000071919 */ /* 0x000e220000008800 */
[----:B------:R-:W-:-:S04]  /*b6e0*/  @P1 MOV R6, 0x400 ;  /* 0x0000040000061802 */ /* 0x000fc80000000f00 */
[----:B0-----:R-:W-:Y:S01]  /*b6f0*/  @P1 LEA R8, R7, R6, 0x18 ;  /* 0x0000000607081211 */ /* 0x001fe200078ec0ff */
[----:B------:R-:W-:Y:S01]  /*b700*/  IMAD.WIDE.U32 R6, R13, -0x45d1745d, RZ ;  /* 0xba2e8ba30d067825 */ /* 0x000fe200078e00ff */
[----:B------:R-:W-:Y:S02]  /*b710*/  SEL R6, RZ, 0x1, !P0 ;  /* 0x00000001ff067807 */ /* 0x000fe40004000000 */
[----:B------:R0:W-:Y:S01]  /*b720*/  @P1 SYNCS.ARRIVE.TRANS64.A1T0 RZ, [R8+URZ+0x178], RZ ;  /* 0x000178ff08ff19a7 */ /* 0x0001e2000810003f */
[----:B------:R-:W-:Y:S02]  /*b730*/  IADD3 R2, P1, R2, UR20, RZ ;  /* 0x0000001402027c10 */ /* 0x000fe4000ff3e0ff */
[----:B------:R-:W-:Y:S02]  /*b740*/  LOP3.LUT R5, R5, R6, RZ, 0x3c, !PT ;  /* 0x0000000605057212 */ /* 0x000fe400078e3cff */
[----:B------:R-:W-:Y:S02]  /*b750*/  IADD3.X R3, R3, UR13, RZ, P1, !PT ;  /* 0x0000000d03037c10 */ /* 0x000fe40008ffe4ff */
[----:B------:R-:W-:-:S02]  /*b760*/  ISETP.GE.U32.AND P0, PT, R2, UR4, PT ;  /* 0x0000000402007c0c */ /* 0x000fc4000bf06070 */
[----:B0-----:R-:W-:Y:S01]  /*b770*/  SHF.R.U32.HI R8, RZ, 0x4, R7 ;  /* 0x00000004ff087819 */ /* 0x001fe20000011607 */
[----:B------:R-:W-:Y:S01]  /*b780*/  IMAD.MOV.U32 R7, RZ, RZ, -0x1 ;  /* 0xffffffffff077424 */ /* 0x000fe200078e00ff */
[----:B------:R-:W-:Y:S02]  /*b790*/  ISETP.GE.U32.AND.EX P0, PT, R3, UR5, PT, P0 ;  /* 0x0000000503007c0c */ /* 0x000fe4000bf06100 */
[----:B------:R-:W-:Y:S01]  /*b7a0*/  @P3 LOP3.LUT R5, R5, 0x1, R8, 0x78, !PT ;  /* 0x0000000105053812 */ /* 0x000fe200078e7808 */
[----:B------:R-:W-:Y:S01]  /*b7b0*/  IMAD R13, R8, -0x16, R13 ;  /* 0xffffffea080d7824 */ /* 0x000fe200078e020d */
[----:B------:R-:W-:Y:S01]  /*b7c0*/  PRMT R6, RZ, 0x7610, R6 ;  /* 0x00007610ff067816 */ /* 0x000fe20000000006 */
[----:B------:R-:W-:-:S08]  /*b7d0*/  IMAD.MOV.U32 R8, RZ, RZ, -0x1 ;  /* 0xffffffffff087424 */ /* 0x000fd000078e00ff */
[----:B------:R-:W-:Y:S05]  /*b7e0*/  @P0 BRA `(.L_x_248) ;  /* 0x0000000400480947 */ /* 0x000fea0003800000 */
[----:B------:R-:W0:Y:S01]  /*b7f0*/  S2R R18, SR_CTAID.X ;  /* 0x0000000000127919 */ /* 0x000e220000002500 */
[----:B------:R-:W-:Y:S01]  /*b800*/  ULDC.64 UR4, c[0x0][0x628] ;  /* 0x00018a0000047ab9 */ /* 0x000fe20000000a00 */
[----:B------:R-:W1:Y:S01]  /*b810*/  LDC R19, c[0x0][0x144] ;  /* 0x00005100ff137b82 */ /* 0x000e620000000800 */
[----:B------:R-:W-:Y:S01]  /*b820*/  ISETP.NE.U32.AND P0, PT, RZ, UR4, PT ;  /* 0x00000004ff007c0c */ /* 0x000fe2000bf05070 */
[----:B------:R-:W2:Y:S01]  /*b830*/  S2R R14, SR_CTAID.Y ;  /* 0x00000000000e7919 */ /* 0x000ea20000002600 */
[----:B------:R-:W-:Y:S01]  /*b840*/  ULDC UR7, c[0x0][0x630] ;  /* 0x00018c0000077ab9 */ /* 0x000fe20000000800 */
[----:B------:R-:W-:Y:S01]  /*b850*/  ULDC UR8, c[0x0][0x150] ;  /* 0x0000540000087ab9 */ /* 0x000fe20000000800 */
[----:B------:R-:W-:Y:S01]  /*b860*/  ISETP.NE.AND.EX P0, PT, RZ, UR5, PT, P0 ;  /* 0x00000005ff007c0c */ /* 0x000fe2000bf05300 */
[----:B------:R-:W-:Y:S02]  /*b870*/  IMAD.MOV.U32 R6, RZ, RZ, R2 ;  /* 0x000000ffff067224 */ /* 0x000fe400078e0002 */
[----:B------:R-:W-:Y:S01]  /*b880*/  IMAD.MOV.U32 R7, RZ, RZ, R3 ;  /* 0x000000ffff077224 */ /* 0x000fe200078e0003 */
[----:B0-----:R-:W-:-:S09]  /*b890*/  I2FP.F32.U32 R20, R18 ;  /* 0x0000001200147245 */ /* 0x001fd20000201000 */
[----:B------:R-:W-:Y:S05]  /*b8a0*/  @!P0 BRA `(.L_x_249) ;  /* 0x0000000000288947 */ /* 0x000fea0003800000 */
[----:B------:R-:W-:Y:S02]  /*b8b0*/  ULDC UR6, c[0x0][0x634] ;  /* 0x00018d0000067ab9 */ /* 0x000fe40000000800 */
[----:B------:R-:W-:-:S05]  /*b8c0*/  IADD3 R7, P0, R2, UR6, RZ ;  /* 0x0000000602077c10 */ /* 0x000fca000ff1e0ff */
[----:B------:R-:W-:-:S04]  /*b8d0*/  IMAD.X R17, RZ, RZ, R3, P0 ;  /* 0x000000ffff117224 */ /* 0x000fc800000e0603 */
[----:B------:R-:W-:-:S04]  /*b8e0*/  IMAD.WIDE.U32 R8, R17, UR4, RZ ;  /* 0x0000000411087c25 */ /* 0x000fc8000f8e00ff */
[----:B------:R-:W-:-:S04]  /*b8f0*/  IMAD.WIDE.U32 R8, P0, R7, UR5, R8 ;  /* 0x0000000507087c25 */ /* 0x000fc8000f800008 */
[----:B------:R-:W-:-:S04]  /*b900*/  IMAD.WIDE.U32 R6, R7, UR4, RZ ;  /* 0x0000000407067c25 */ /* 0x000fc8000f8e00ff */
[----:B------:R-:W-:Y:S01]  /*b910*/  IMAD.MOV.U32 R6, RZ, RZ, R9 ;  /* 0x000000ffff067224 */ /* 0x000fe200078e0009 */
[----:B------:R-:W-:Y:S01]  /*b920*/  IADD3 RZ, P1, R7, R8, RZ ;  /* 0x0000000807ff7210 */ /* 0x000fe20007f3e0ff */
[----:B------:R-:W-:-:S04]  /*b930*/  IMAD.X R7, RZ, RZ, RZ, P0 ;  /* 0x000000ffff077224 */ /* 0x000fc800000e06ff */
[----:B------:R-:W-:-:S08]  /*b940*/  IMAD.WIDE.U32.X R6, R17, UR5, R6, P1 ;  /* 0x0000000511067c25 */ /* 0x000fd000088e0406 */
.L_x_249:
[----:B------:R-:W-:Y:S01]  /*b950*/  FMUL R20, R20, UR8 ;  /* 0x0000000814147c20 */ /* 0x000fe20008400000 */
[--C-:B------:R-:W-:Y:S01]  /*b960*/  SHF.R.U64 R17, R6, UR7, R7.reuse ;  /* 0x0000000706117c19 */ /* 0x100fe20008001207 */
[----:B------:R-:W-:Y:S01]  /*b970*/  ULDC.64 UR4, c[0x0][0x620] ;  /* 0x0001880000047ab9 */ /* 0x000fe20000000a00 */
[----:B------:R-:W-:Y:S01]  /*b980*/  SHF.R.U32.HI R6, RZ, UR7, R7 ;  /* 0x00000007ff067c19 */ /* 0x000fe20008011607 */
[----:B------:R-:W-:Y:S01]  /*b990*/  ULDC.64 UR6, c[0x0][0x640] ;  /* 0x0001900000067ab9 */ /* 0x000fe20000000a00 */
[----:B------:R-:W-:Y:S01]  /*b9a0*/  IADD3 R7, P0, RZ, -R17, RZ ;  /* 0x80000011ff077210 */ /* 0x000fe20007f1e0ff */
[----:B------:R-:W0:Y:S01]  /*b9b0*/  F2I.U32.TRUNC.NTZ R20, R20 ;  /* 0x0000001400147305 */ /* 0x000e22000020f000 */
[----:B------:R-:W3:Y:S03]  /*b9c0*/  LDC R21, c[0x0][0x148] ;  /* 0x00005200ff157b82 */ /* 0x000ee60000000800 */
[----:B------:R-:W-:Y:S01]  /*b9d0*/  IMAD.X R6, RZ, RZ, ~R6, P0 ;  /* 0x000000ffff067224 */ /* 0x000fe200000e0e06 */
[----:B------:R-:W-:-:S03]  /*b9e0*/  ISETP.NE.U32.AND P0, PT, RZ, UR6, PT ;  /* 0x00000006ff007c0c */ /* 0x000fc6000bf05070 */
[----:B------:R-:W-:Y:S01]  /*b9f0*/  IMAD R6, R6, UR4, RZ ;  /* 0x0000000406067c24 */ /* 0x000fe2000f8e02ff */
[----:B------:R-:W-:-:S03]  /*ba00*/  ISETP.NE.AND.EX P0, PT, RZ, UR7, PT, P0 ;  /* 0x00000007ff007c0c */ /* 0x000fc6000bf05300 */
[C---:B------:R-:W-:Y:S01]  /*ba10*/  IMAD R9, R7.reuse, UR5, R6 ;  /* 0x0000000507097c24 */ /* 0x040fe2000f8e0206 */
[----:B------:R-:W-:Y:S01]  /*ba20*/  ULDC UR5, c[0x0][0x154] ;  /* 0x0000550000057ab9 */ /* 0x000fe20000000800 */
[----:B------:R-:W-:Y:S01]  /*ba30*/  IMAD.WIDE.U32 R6, R7, UR4, R2 ;  /* 0x0000000407067c25 */ /* 0x000fe2000f8e0002 */
[----:B------:R-:W-:-:S03]  /*ba40*/  ULDC UR4, c[0x0][0x618] ;  /* 0x0001860000047ab9 */ /* 0x000fc60000000800 */
[----:B0-----:R-:W-:Y:S02]  /*ba50*/  IMAD.MOV R8, RZ, RZ, -R20 ;  /* 0x000000ffff087224 */ /* 0x001fe400078e0a14 */
[----:B------:R-:W-:Y:S02]  /*ba60*/  IMAD.IADD R7, R7, 0x1, R9 ;  /* 0x0000000107077824 */ /* 0x000fe400078e0209 */
[----:B-1----:R-:W-:Y:S01]  /*ba70*/  IMAD R18, R19, R8, R18 ;  /* 0x0000000813127224 */ /* 0x002fe200078e0212 */
[----:B--2---:R-:W-:Y:S02]  /*ba80*/  I2FP.F32.U32 R8, R14 ;  /* 0x0000000e00087245 */ /* 0x004fe40000201000 */
[--C-:B------:R-:W-:Y:S02]  /*ba90*/  SHF.R.U64 R19, R6, UR4, R7.reuse ;  /* 0x0000000406137c19 */ /* 0x100fe40008001207 */
[----:B------:R-:W-:Y:S01]  /*baa0*/  SHF.R.U32.HI R6, RZ, UR4, R7 ;  /* 0x00000004ff067c19 */ /* 0x000fe20008011607 */
[----:B------:R-:W-:Y:S01]  /*bab0*/  FMUL R8, R8, UR5 ;  /* 0x0000000508087c20 */ /* 0x000fe20008400000 */
[----:B------:R-:W-:-:S02]  /*bac0*/  ULDC UR4, c[0x0][0x608] ;  /* 0x0001820000047ab9 */ /* 0x000fc40000000800 */
[--C-:B------:R-:W-:Y:S01]  /*bad0*/  SHF.R.U64 R22, R19, UR4, R6.reuse ;  /* 0x0000000413167c19 */ /* 0x100fe20008001206 */
[----:B------:R0:W1:Y:S01]  /*bae0*/  F2I.U32.TRUNC.NTZ R24, R8 ;  /* 0x0000000800187305 */ /* 0x000062000020f000 */
[----:B------:R-:W-:Y:S01]  /*baf0*/  SHF.R.U32.HI R7, RZ, UR4, R6 ;  /* 0x00000004ff077c19 */ /* 0x000fe20008011606 */
[----:B------:R-:W-:-:S03]  /*bb00*/  ULDC UR4, c[0x0][0x658] ;  /* 0x0001960000047ab9 */ /* 0x000fc60000000800 */
[--C-:B------:R-:W-:Y:S02]  /*bb10*/  SHF.R.U64 R20, R22, UR4, R7.reuse ;  /* 0x0000000416147c19 */ /* 0x100fe40008001207 */
[----:B------:R-:W-:-:S03]  /*bb20*/  SHF.R.U32.HI R23, RZ, UR4, R7 ;  /* 0x00000004ff177c19 */ /* 0x000fc60008011607 */
[----:B------:R-:W-:Y:S02]  /*bb30*/  IMAD.MOV.U32 R6, RZ, RZ, R20 ;  /* 0x000000ffff067224 */ /* 0x000fe400078e0014 */
[----:B------:R-:W-:Y:S01]  /*bb40*/  IMAD.MOV.U32 R7, RZ, RZ, R23 ;  /* 0x000000ffff077224 */ /* 0x000fe200078e0017 */
[----:B0-----:R-:W-:Y:S06]  /*bb50*/  @!P0 BRA `(.L_x_250) ;  /* 0x0000000000288947 */ /* 0x001fec0003800000 */
        /* <DEDUP_REMOVED lines=10> */
.L_x_250:
[----:B------:R-:W-:Y:S01]  /*bc00*/  ULDC UR4, c[0x0][0x648] ;  /* 0x0001920000047ab9 */ /* 0x000fe20000000800 */
[----:B------:R-:W-:Y:S01]  /*bc10*/  LOP3.LUT R22, R22, UR17, RZ, 0xc0, !PT ;  /* 0x0000001116167c12 */ /* 0x000fe2000f8ec0ff */
[----:B-1----:R-:W-:Y:S01]  /*bc20*/  IMAD.MOV R24, RZ, RZ, -R24 ;  /* 0x000000ffff187224 */ /* 0x002fe200078e0a18 */
[----:B------:R-:W-:Y:S01]  /*bc30*/  SHF.R.U64 R7, R6, UR4, R7 ;  /* 0x0000000406077c19 */ /* 0x000fe20008001207 */
[----:B------:R-:W-:Y:S01]  /*bc40*/  ULDC UR4, c[0x0][0x638] ;  /* 0x00018e0000047ab9 */ /* 0x000fe20000000800 */
[----:B------:R-:W-:Y:S01]  /*bc50*/  LOP3.LUT R19, R19, UR16, RZ, 0xc0, !PT ;  /* 0x0000001013137c12 */ /* 0x000fe2000f8ec0ff */
[----:B---3--:R-:W-:Y:S01]  /*bc60*/  @P2 IMAD R18, R21, R24, R14 ;  /* 0x0000001815122224 */ /* 0x008fe200078e020e */
[----:B------:R-:W-:Y:S01]  /*bc70*/  ULDC UR5, c[0x0][0x610] ;  /* 0x0001840000057ab9 */ /* 0x000fe20000000800 */
[----:B------:R-:W-:Y:S02]  /*bc80*/  IMAD.MOV R9, RZ, RZ, -R7 ;  /* 0x000000ffff097224 */ /* 0x000fe400078e0a07 */
[----:B------:R-:W-:-:S02]  /*bc90*/  IMAD R7, R7, UR18, R22 ;  /* 0x0000001207077c24 */ /* 0x000fc4000f8e0216 */
[----:B------:R-:W-:Y:S01]  /*bca0*/  IMAD R20, R9, UR4, R20 ;  /* 0x0000000409147c24 */ /* 0x000fe2000f8e0214 */
[----:B------:R-:W-:Y:S01]  /*bcb0*/  ULDC UR4, c[0x0][0x600] ;  /* 0x0001800000047ab9 */ /* 0x000fe20000000800 */
[----:B------:R-:W-:Y:S02]  /*bcc0*/  IMAD R18, R7, UR5, R18 ;  /* 0x0000000507127c24 */ /* 0x000fe4000f8e0212 */
[----:B------:R-:W-:Y:S02]  /*bcd0*/  IMAD R7, R20, UR4, R19 ;  /* 0x0000000414077c24 */ /* 0x000fe4000f8e0213 */
[----:B------:R-:W-:-:S03]  /*bce0*/  IMAD.MOV.U32 R6, RZ, RZ, 0x1 ;  /* 0x00000001ff067424 */ /* 0x000fc600078e00ff */
[----:B------:R-:W-:Y:S02]  /*bcf0*/  SEL R8, R7, R18, !P2 ;  /* 0x0000001207087207 */ /* 0x000fe40005000000 */
[----:B------:R-:W-:-:S07]  /*bd00*/  SEL R7, R18, R7, !P2 ;  /* 0x0000000712077207 */ /* 0x000fce0005000000 */
.L_x_248:
[----:B------:R-:W-:Y:S05]  /*bd10*/  BSYNC B1 ;  /* 0x0000000000017941 */ /* 0x000fea0003800000 */
.L_x_247:
[----:B------:R-:W-:-:S13]  /*bd20*/  LOP3.LUT P0, RZ, R6, 0xff, RZ, 0xc0, !PT ;  /* 0x000000ff06ff7812 */ /* 0x000fda000780c0ff */
[----:B------:R-:W-:Y:S05]  /*bd30*/  @P0 BRA `(.L_x_251) ;  /* 0xfffffff400480947 */ /* 0x000fea000383ffff */
[----:B------:R-:W-:Y:S05]  /*bd40*/  BSYNC B0 ;  /* 0x0000000000007941 */ /* 0x000fea0003800000 */
.L_x_240:
[----:B------:R-:W-:-:S03]  /*bd50*/  UMOV UR4, 0xffffffff ;  /* 0xffffffff00047882 */ /* 0x000fc60000000000 */
[----:B------:R-:W-:Y:S05]  /*bd60*/  BRA.DIV UR4, `(.L_x_252) ;  /* 0x0000000e04a47947 */ /* 0x000fea000b800000 */
[----:B------:R-:W-:-:S13]  /*bd70*/  ELECT P0, URZ, PT ;  /* 0x00000000003f782f */ /* 0x000fda0003800000 */
.L_x_284:
[----:B------:R-:W-:Y:S04]  /*bd80*/  BSSY B0, `(.L_x_253) ;  /* 0x00000cd000007945 */ /* 0x000fe80003800000 */
[----:B------:R-:W-:Y:S05]  /*bd90*/  @!P0 BRA `(.L_x_254) ;  /* 0x0000000c002c8947 */ /* 0x000fea0003800000 */
[----:B------:R-:W-:-:S04]  /*bda0*/  LOP3.LUT R4, R4, 0x2, RZ, 0xfc, !PT ;  /* 0x0000000204047812 */ /* 0x000fc800078efcff */
[----:B------:R-:W-:-:S13]  /*bdb0*/  ISETP.NE.AND P0, PT, R4, 0x3, PT ;  /* 0x000000030400780c */ /* 0x000fda0003f05270 */
[----:B------:R-:W-:Y:S05]  /*bdc0*/  @!P0 BRA `(.L_x_255) ;  /* 0x0000000000048947 */ /* 0x000fea0003800000 */
[----:B------:R-:W-:Y:S01]  /*bdd0*/  BPT.TRAP 0x1 ;  /* 0x000000040000795c */ /* 0x000fe20000300000 */
.L_x_255:
[----:B------:R-:W0:Y:S01]  /*bde0*/  S2R R3, SR_CgaCtaId ;  /* 0x0000000000037919 */ /* 0x000e220000008800 */
[----:B------:R-:W-:-:S04]  /*bdf0*/  MOV R0, 0x400 ;  /* 0x0000040000007802 */ /* 0x000fc80000000f00 */
[----:B0-----:R-:W-:Y:S02]  /*be00*/  LEA R0, R3, R0, 0x18 ;  /* 0x0000000003007211 */ /* 0x001fe400078ec0ff */
[----:B------:R-:W-:-:S03]  /*be10*/  SHF.L.U32 R3, R5, 0x1f, RZ ;  /* 0x0000001f05037819 */ /* 0x000fc600000006ff */
[----:B------:R-:W-:-:S04]  /*be20*/  VIADD R0, R0, 0xb0 ;  /* 0x000000b000007836 */ /* 0x000fc80000000000 */
[C---:B------:R-:W-:Y:S02]  /*be30*/  IMAD R6, R13.reuse, 0x8, R0 ;  /* 0x000000080d067824 */ /* 0x040fe400078e0200 */
[----:B------:R-:W-:Y:S02]  /*be40*/  VIADD R13, R13, 0x1 ;  /* 0x000000010d0d7836 */ /* 0x000fe40000000000 */
[----:B------:R-:W0:Y:S03]  /*be50*/  SYNCS.PHASECHK.TRANS64.TRYWAIT P0, [R6+URZ], R3 ;  /* 0x00000003060075a7 */ /* 0x000e26000800017f */
[----:B------:R-:W-:-:S04]  /*be60*/  ISETP.NE.AND P1, PT, R13, 0x16, PT ;  /* 0x000000160d00780c */ /* 0x000fc80003f25270 */
[----:B------:R-:W-:Y:S02]  /*be70*/  SEL R2, RZ, 0x1, P1 ;  /* 0x00000001ff027807 */ /* 0x000fe40000800000 */
[----:B------:R-:W-:Y:S02]  /*be80*/  SEL R13, R13, RZ, P1 ;  /* 0x000000ff0d0d7207 */ /* 0x000fe40000800000 */
[----:B------:R-:W-:-:S03]  /*be90*/  LOP3.LUT R8, R5, R2, RZ, 0x3c, !PT ;  /* 0x0000000205087212 */ /* 0x000fc600078e3cff */
[----:B------:R-:W-:Y:S01]  /*bea0*/  IMAD R7, R13, 0x8, R0 ;  /* 0x000000080d077824 */ /* 0x000fe200078e0200 */
[----:B------:R-:W-:Y:S01]  /*beb0*/  SHF.L.U32 R4, R8, 0x1f, RZ ;  /* 0x0000001f08047819 */ /* 0x000fe200000006ff */
[----:B0-----:R-:W-:Y:S06]  /*bec0*/  @!P0 BRA `(.L_x_256) ;  /* 0x0000000c006c8947 */ /* 0x001fec0003800000 */
.L_x_285:
[----:B------:R-:W1:Y:S01]  /*bed0*/  SYNCS.PHASECHK.TRANS64.TRYWAIT P0, [R7+URZ], R4 ;  /* 0x00000004070075a7 */ /* 0x000e62000800017f */
[----:B------:R-:W-:-:S05]  /*bee0*/  VIADD R2, R13, 0x1 ;  /* 0x000000010d027836 */ /* 0x000fca0000000000 */
[----:B------:R-:W-:-:S04]  /*bef0*/  ISETP.NE.AND P1, PT, R2, 0x16, PT ;  /* 0x000000160200780c */ /* 0x000fc80003f25270 */
[----:B0-----:R-:W-:Y:S02]  /*bf00*/  SEL R3, RZ, 0x1, P1 ;  /* 0x00000001ff037807 */ /* 0x001fe40000800000 */
[----:B------:R-:W-:Y:S02]  /*bf10*/  SEL R9, R2, RZ, P1 ;  /* 0x000000ff02097207 */ /* 0x000fe40000800000 */
[----:B------:R-:W-:-:S03]  /*bf20*/  LOP3.LUT R8, R8, R3, RZ, 0x3c, !PT ;  /* 0x0000000308087212 */ /* 0x000fc600078e3cff */
[----:B------:R-:W-:Y:S01]  /*bf30*/  IMAD R6, R9, 0x8, R0 ;  /* 0x0000000809067824 */ /* 0x000fe200078e0200 */
[----:B------:R-:W-:Y:S01]  /*bf40*/  SHF.L.U32 R5, R8, 0x1f, RZ ;  /* 0x0000001f08057819 */ /* 0x000fe200000006ff */
[----:B-1----:R-:W-:Y:S06]  /*bf50*/  @!P0 BRA `(.L_x_257) ;  /* 0x0000000c005c8947 */ /* 0x002fec0003800000 */
.L_x_286:
[----:B------:R-:W1:Y:S01]  /*bf60*/  SYNCS.PHASECHK.TRANS64.TRYWAIT P0, [R6+URZ], R5 ;  /* 0x00000005060075a7 */ /* 0x000e62000800017f */
[----:B------:R-:W-:-:S05]  /*bf70*/  VIADD R2, R9, 0x1 ;  /* 0x0000000109027836 */ /* 0x000fca0000000000 */
[----:B------:R-:W-:-:S04]  /*bf80*/  ISETP.NE.AND P1, PT, R2, 0x16, PT ;  /* 0x000000160200780c */ /* 0x000fc80003f25270 */
[----:B------:R-:W-:Y:S02]  /*bf90*/  SEL R3, RZ, 0x1, P1 ;  /* 0x00000001ff037807 */ /* 0x000fe40000800000 */
[----:B0-----:R-:W-:Y:S02]  /*bfa0*/  SEL R7, R2, RZ, P1 ;  /* 0x000000ff02077207 */ /* 0x001fe40000800000 */
[----:B------:R-:W-:-:S03]  /*bfb0*/  LOP3.LUT R8, R8, R3, RZ, 0x3c, !PT ;  /* 0x0000000308087212 */ /* 0x000fc600078e3cff */
[----:B------:R-:W-:Y:S01]  /*bfc0*/  IMAD R9, R7, 0x8, R0 ;  /* 0x0000000807097824 */ /* 0x000fe200078e0200 */
[----:B------:R-:W-:Y:S01]  /*bfd0*/  SHF.L.U32 R4, R8, 0x1f, RZ ;  /* 0x0000001f08047819 */ /* 0x000fe200000006ff */
[----:B-1----:R-:W-:Y:S06]  /*bfe0*/  @!P0 BRA `(.L_x_258) ;  /* 0x0000000c004c8947 */ /* 0x002fec0003800000 */
.L_x_287:
[----:B------:R-:W1:Y:S01]  /*bff0*/  SYNCS.PHASECHK.TRANS64.TRYWAIT P0, [R9+URZ], R4 ;  /* 0x00000004090075a7 */ /* 0x000e62000800017f */
[----:B------:R-:W-:-:S05]  /*c000*/  VIADD R2, R7, 0x1 ;  /* 0x0000000107027836 */ /* 0x000fca0000000000 */
[----:B------:R-:W-:-:S04]  /*c010*/  ISETP.NE.AND P1, PT, R2, 0x16, PT ;  /* 0x000000160200780c */ /* 0x000fc80003f25270 */
[----:B------:R-:W-:Y:S02]  /*c020*/  SEL R3, RZ, 0x1, P1 ;  /* 0x00000001ff037807 */ /* 0x000fe40000800000 */
[----:B------:R-:W-:Y:S02]  /*c030*/  SEL R7, R2, RZ, P1 ;  /* 0x000000ff02077207 */ /* 0x000fe40000800000 */
[----:B------:R-:W-:-:S03]  /*c040*/  LOP3.LUT R8, R8, R3, RZ, 0x3c, !PT ;  /* 0x0000000308087212 */ /* 0x000fc600078e3cff */
[----:B0-----:R-:W-:Y:S01]  /*c050*/  IMAD R6, R7, 0x8, R0 ;  /* 0x0000000807067824 */ /* 0x001fe200078e0200 */
[----:B------:R-:W-:Y:S01]  /*c060*/  SHF.L.U32 R5, R8, 0x1f, RZ ;  /* 0x0000001f08057819 */ /* 0x000fe200000006ff */
[----:B-1----:R-:W-:Y:S06]  /*c070*/  @!P0 BRA `(.L_x_259) ;  /* 0x0000000c003c8947 */ /* 0x002fec0003800000 */
.L_x_288:
        /* <DEDUP_REMOVED lines=9> */
.L_x_289:
        /* <DEDUP_REMOVED lines=9> */
.L_x_290:
        /* <DEDUP_REMOVED lines=9> */
.L_x_291:
        /* <DEDUP_REMOVED lines=9> */
.L_x_292:
        /* <DEDUP_REMOVED lines=9> */
.L_x_293:
        /* <DEDUP_REMOVED lines=9> */
.L_x_294:
        /* <DEDUP_REMOVED lines=9> */
.L_x_295:
        /* <DEDUP_REMOVED lines=9> */
.L_x_296:
        /* <DEDUP_REMOVED lines=9> */
.L_x_297:
        /* <DEDUP_REMOVED lines=9> */
.L_x_298:
        /* <DEDUP_REMOVED lines=9> */
.L_x_299:
        /* <DEDUP_REMOVED lines=9> */
.L_x_300:
        /* <DEDUP_REMOVED lines=9> */
.L_x_301:
        /* <DEDUP_REMOVED lines=9> */
.L_x_302:
        /* <DEDUP_REMOVED lines=9> */
.L_x_303:
        /* <DEDUP_REMOVED lines=9> */
.L_x_304:
[----:B------:R-:W1:Y:S01]  /*c980*/  SYNCS.PHASECHK.TRANS64.TRYWAIT P0, [R6+URZ], R5 ;  /* 0x00000005060075a7 */ /* 0x000e62000800017f */
[----:B------:R-:W-:-:S05]  /*c990*/  VIADD R2, R7, 0x1 ;  /* 0x0000000107027836 */ /* 0x000fca0000000000 */
[----:B------:R-:W-:-:S04]  /*c9a0*/  ISETP.NE.AND P1, PT, R2, 0x16, PT ;  /* 0x000000160200780c */ /* 0x000fc80003f25270 */
[----:B0-----:R-:W-:Y:S02]  /*c9b0*/  SEL R4, RZ, 0x1, P1 ;  /* 0x00000001ff047807 */ /* 0x001fe40000800000 */
[----:B------:R-:W-:Y:S02]  /*c9c0*/  SEL R3, R2, RZ, P1 ;  /* 0x000000ff02037207 */ /* 0x000fe40000800000 */
[----:B------:R-:W-:Y:S01]  /*c9d0*/  LOP3.LUT R4, R11, R4, RZ, 0x3c, !PT ;  /* 0x000000040b047212 */ /* 0x000fe200078e3cff */
[----:B-1----:R-:W-:Y:S06]  /*c9e0*/  @!P0 BRA `(.L_x_276) ;  /* 0x0000000800348947 */ /* 0x002fec0003800000 */
.L_x_305:
[----:B------:R-:W-:Y:S01]  /*c9f0*/  IMAD R3, R3, 0x8, R0 ;  /* 0x0000000803037824 */ /* 0x000fe200078e0200 */
[----:B------:R-:W-:-:S07]  /*ca00*/  SHF.L.U32 R0, R4, 0x1f, RZ ;  /* 0x0000001f04007819 */ /* 0x000fce00000006ff */
.L_x_277:
[----:B-1----:R1:W2:Y:S02]  /*ca10*/  SYNCS.PHASECHK.TRANS64.TRYWAIT P0, [R3+URZ], R0 ;  /* 0x00000000030075a7 */ /* 0x0022a4000800017f */
[----:B--2---:R-:W-:Y:S05]  /*ca20*/  @!P0 NANOSLEEP.SYNCS 0x989680 ;  /* 0x009896800000895d */ /* 0x004fea0003900000 */
[----:B------:R-:W2:Y:S02]  /*ca30*/  @!P0 SYNCS.PHASECHK.TRANS64 P0, [R3+URZ], R0 ;  /* 0x00000000030085a7 */ /* 0x000ea4000800007f */
[----:B--2---:R-:W-:Y:S05]  /*ca40*/  @!P0 BRA `(.L_x_277) ;  /* 0xfffffffc00f08947 */ /* 0x004fea000383ffff */
.L_x_254:
[----:B------:R-:W-:Y:S05]  /*ca50*/  BSYNC B0 ;  /* 0x0000000000007941 */ /* 0x000fea0003800000 */
.L_x_253:
[----:B------:R-:W-:Y:S05]  /*ca60*/  EXIT ;  /* 0x000000000000794d */ /* 0x000fea0003800000 */
.L_x_22:
[----:B-1----:R-:W-:-:S04]  /*ca70*/  IMAD.U32 R11, RZ, RZ, UR6 ;  /* 0x00000006ff0b7e24 */ /* 0x002fc8000f8e00ff */
[----:B------:R1:W4:Y:S03]  /*ca80*/  SYNCS.PHASECHK.TRANS64.TRYWAIT P0, [R11+URZ], R10 ;  /* 0x0000000a0b0075a7 */ /* 0x000326000800017f */
[----:B----4-:R-:W-:Y:S05]  /*ca90*/  @!P0 NANOSLEEP.SYNCS 0x989680 ;  /* 0x009896800000895d */ /* 0x010fea0003900000 */
[----:B------:R-:W4:Y:S02]  /*caa0*/  @!P0 SYNCS.PHASECHK.TRANS64 P0, [R11+URZ], R10 ;  /* 0x0000000a0b0085a7 */ /* 0x000f24000800007f */
[----:B----4-:R-:W-:Y:S05]  /*cab0*/  @!P0 BRA `(.L_x_22) ;  /* 0xfffffffc00ec8947 */ /* 0x010fea000383ffff */
[----:B------:R-:W-:Y:S05]  /*cac0*/  BRA `(.L_x_21) ;  /* 0xffffff5000647947 */ /* 0x000fea000383ffff */
.L_x_28:
[----:B-1----:R-:W-:-:S04]  /*cad0*/  IMAD.U32 R13, RZ, RZ, UR12 ;  /* 0x0000000cff0d7e24 */ /* 0x002fc8000f8e00ff */
[----:B------:R1:W4:Y:S03]  /*cae0*/  SYNCS.PHASECHK.TRANS64.TRYWAIT P0, [R13+URZ], R12 ;  /* 0x0000000c0d0075a7 */ /* 0x000326000800017f */
[----:B----4-:R-:W-:Y:S05]  /*caf0*/  @!P0 NANOSLEEP.SYNCS 0x989680 ;  /* 0x009896800000895d */ /* 0x010fea0003900000 */
[----:B------:R-:W4:Y:S02]  /*cb00*/  @!P0 SYNCS.PHASECHK.TRANS64 P0, [R13+URZ], R12 ;  /* 0x0000000c0d0085a7 */ /* 0x000f24000800007f */
[----:B----4-:R-:W-:Y:S05]  /*cb10*/  @!P0 BRA `(.L_x_28) ;  /* 0xfffffffc00ec8947 */ /* 0x010fea000383ffff */
[----:B------:R-:W-:Y:S05]  /*cb20*/  BRA `(.L_x_27) ;  /* 0xffffff5c00507947 */ /* 0x000fea000383ffff */
.L_x_241:
[----:B------:R-:W-:Y:S01]  /*cb30*/  BSSY B1, `(.L_x_278) ;  /* 0x0000006000017945 */ /* 0x000fe20003800000 */
[----:B------:R-:W-:-:S07]  /*cb40*/  IMAD.MOV.U32 R6, RZ, RZ, -0x1 ;  /* 0xffffffffff067424 */ /* 0x000fce00078e00ff */
[----:B------:R-:W-:Y:S05]  /*cb50*/  WARPSYNC.COLLECTIVE R6, `(.L_x_279) ;  /* 0x00000000060c7348 */ /* 0x000fea0003c00000 */
[----:B------:R-:W-:Y:S02]  /*cb60*/  ELECT P0, UR62, PT ;  /* 0x00000000003e782f */ /* 0x000fe40003800000 */
[----:B------:R-:W-:Y:S01]  /*cb70*/  MOV R6, UR62 ;  /* 0x0000003e00067c02 */ /* 0x000fe20008000f00 */
[----:B------:R-:W-:Y:S10]  /*cb80*/  ENDCOLLECTIVE ;  /* 0x000000000000791b */ /* 0x000ff40003800000 */
.L_x_279:
[----:B------:R-:W-:Y:S05]  /*cb90*/  BSYNC B1 ;  /* 0x0000000000017941 */ /* 0x000fea0003800000 */
.L_x_278:
[----:B------:R-:W-:Y:S05]  /*cba0*/  BRA `(.L_x_280) ;  /* 0xffffffe400b87947 */ /* 0x000fea000383ffff */
.L_x_244:
[----:B-1----:R1:W2:Y:S02]  /*cbb0*/  SYNCS.PHASECHK.TRANS64.TRYWAIT P0, [R20+URZ+0xb0], R9 ;  /* 0x0000b009140075a7 */ /* 0x0022a4000800017f */
[----:B--2---:R-:W-:Y:S05]  /*cbc0*/  @!P0 NANOSLEEP.SYNCS 0x989680 ;  /* 0x009896800000895d */ /* 0x004fea0003900000 */
[----:B------:R-:W2:Y:S02]  /*cbd0*/  @!P0 SYNCS.PHASECHK.TRANS64 P0, [R20+URZ+0xb0], R9 ;  /* 0x0000b009140085a7 */ /* 0x000ea4000800007f */
[----:B--2---:R-:W-:Y:S05]  /*cbe0*/  @!P0 BRA `(.L_x_244) ;  /* 0xfffffffc00f08947 */ /* 0x004fea000383ffff */
[----:B------:R-:W-:Y:S05]  /*cbf0*/  BRA `(.L_x_281) ;  /* 0xffffffe400f47947 */ /* 0x000fea000383ffff */
.L_x_252:
[----:B------:R-:W-:Y:S01]  /*cc00*/  BSSY B0, `(.L_x_282) ;  /* 0x0000006000007945 */ /* 0x000fe20003800000 */
[----:B------:R-:W-:-:S07]  /*cc10*/  IMAD.MOV.U32 R6, RZ, RZ, -0x1 ;  /* 0xffffffffff067424 */ /* 0x000fce00078e00ff */
[----:B------:R-:W-:Y:S05]  /*cc20*/  WARPSYNC.COLLECTIVE R6, `(.L_x_283) ;  /* 0x00000000060c7348 */ /* 0x000fea0003c00000 */
[----:B------:R-:W-:Y:S02]  /*cc30*/  ELECT P0, UR62, PT ;  /* 0x00000000003e782f */ /* 0x000fe40003800000 */
[----:B------:R-:W-:Y:S01]  /*cc40*/  MOV R6, UR62 ;  /* 0x0000003e00067c02 */ /* 0x000fe20008000f00 */
[----:B------:R-:W-:Y:S10]  /*cc50*/  ENDCOLLECTIVE ;  /* 0x000000000000791b */ /* 0x000ff40003800000 */
.L_x_283:
[----:B------:R-:W-:Y:S05]  /*cc60*/  BSYNC B0 ;  /* 0x0000000000007941 */ /* 0x000fea0003800000 */
.L_x_282:
[----:B------:R-:W-:Y:S05]  /*cc70*/  BRA `(.L_x_284) ;  /* 0xfffffff000407947 */ /* 0x000fea000383ffff */
.L_x_256:
[----:B0-----:R0:W1:Y:S02]  /*cc80*/  SYNCS.PHASECHK.TRANS64.TRYWAIT P0, [R6+URZ], R3 ;  /* 0x00000003060075a7 */ /* 0x001064000800017f */
[----:B-1----:R-:W-:Y:S05]  /*cc90*/  @!P0 NANOSLEEP.SYNCS 0x989680 ;  /* 0x009896800000895d */ /* 0x002fea0003900000 */
[----:B------:R-:W1:Y:S02]  /*cca0*/  @!P0 SYNCS.PHASECHK.TRANS64 P0, [R6+URZ], R3 ;  /* 0x00000003060085a7 */ /* 0x000e64000800007f */
[----:B-1----:R-:W-:Y:S05]  /*ccb0*/  @!P0 BRA `(.L_x_256) ;  /* 0xfffffffc00f08947 */ /* 0x002fea000383ffff */
[----:B------:R-:W-:Y:S05]  /*ccc0*/  BRA `(.L_x_285) ;  /* 0xfffffff000807947 */ /* 0x000fea000383ffff */
.L_x_257:
[----:B0-----:R0:W1:Y:S02]  /*ccd0*/  SYNCS.PHASECHK.TRANS64.TRYWAIT P0, [R7+URZ], R4 ;  /* 0x00000004070075a7 */ /* 0x001064000800017f */
[----:B-1----:R-:W-:Y:S05]  /*cce0*/  @!P0 NANOSLEEP.SYNCS 0x989680 ;  /* 0x009896800000895d */ /* 0x002fea0003900000 */
[----:B------:R-:W1:Y:S02]  /*ccf0*/  @!P0 SYNCS.PHASECHK.TRANS64 P0, [R7+URZ], R4 ;  /* 0x00000004070085a7 */ /* 0x000e64000800007f */
[----:B-1----:R-:W-:Y:S05]  /*cd00*/  @!P0 BRA `(.L_x_257) ;  /* 0xfffffffc00f08947 */ /* 0x002fea000383ffff */
[----:B------:R-:W-:Y:S05]  /*cd10*/  BRA `(.L_x_286) ;  /* 0xfffffff000907947 */ /* 0x000fea000383ffff */
.L_x_258:
[----:B0-----:R0:W1:Y:S02]  /*cd20*/  SYNCS.PHASECHK.TRANS64.TRYWAIT P0, [R6+URZ], R5 ;  /* 0x00000005060075a7 */ /* 0x001064000800017f */
[----:B-1----:R-:W-:Y:S05]  /*cd30*/  @!P0 NANOSLEEP.SYNCS 0x989680 ;  /* 0x009896800000895d */ /* 0x002fea0003900000 */
[----:B------:R-:W1:Y:S02]  /*cd40*/  @!P0 SYNCS.PHASECHK.TRANS64 P0, [R6+URZ], R5 ;  /* 0x00000005060085a7 */ /* 0x000e64000800007f */
[----:B-1----:R-:W-:Y:S05]  /*cd50*/  @!P0 BRA `(.L_x_258) ;  /* 0xfffffffc00f08947 */ /* 0x002fea000383ffff */
[----:B------:R-:W-:Y:S05]  /*cd60*/  BRA `(.L_x_287) ;  /* 0xfffffff000a07947 */ /* 0x000fea000383ffff */
.L_x_259:
[----:B0-----:R0:W1:Y:S02]  /*cd70*/  SYNCS.PHASECHK.TRANS64.TRYWAIT P0, [R9+URZ], R4 ;  /* 0x00000004090075a7 */ /* 0x001064000800017f */
[----:B-1----:R-:W-:Y:S05]  /*cd80*/  @!P0 NANOSLEEP.SYNCS 0x989680 ;  /* 0x009896800000895d */ /* 0x002fea0003900000 */
[----:B------:R-:W1:Y:S02]  /*cd90*/  @!P0 SYNCS.PHASECHK.TRANS64 P0, [R9+URZ], R4 ;  /* 0x00000004090085a7 */ /* 0x000e64000800007f */
[----:B-1----:R-:W-:Y:S05]  /*cda0*/  @!P0 BRA `(.L_x_259) ;  /* 0xfffffffc00f08947 */ /* 0x002fea000383ffff */
[----:B------:R-:W-:Y:S05]  /*cdb0*/  BRA `(.L_x_288) ;  /* 0xfffffff000b07947 */ /* 0x000fea000383ffff */
.L_x_260:
[----:B0-----:R0:W1:Y:S02]  /*cdc0*/  SYNCS.PHASECHK.TRANS64.TRYWAIT P0, [R6+URZ], R5 ;  /* 0x00000005060075a7 */ /* 0x001064000800017f */
[----:B-1----:R-:W-:Y:S05]  /*cdd0*/  @!P0 NANOSLEEP.SYNCS 0x989680 ;  /* 0x009896800000895d */ /* 0x002fea0003900000 */
[----:B------:R-:W1:Y:S02]  /*cde0*/  @!P0 SYNCS.PHASECHK.TRANS64 P0, [R6+URZ], R5 ;  /* 0x00000005060085a7 */ /* 0x000e64000800007f */
[----:B-1----:R-:W-:Y:S05]  /*cdf0*/  @!P0 BRA `(.L_x_260) ;  /* 0xfffffffc00f08947 */ /* 0x002fea000383ffff */
[----:B------:R-:W-:Y:S05]  /*ce00*/  BRA `(.L_x_289) ;  /* 0xfffffff000c07947 */ /* 0x000fea000383ffff */
.L_x_261:
[----:B0-----:R0:W1:Y:S02]  /*ce10*/  SYNCS.PHASECHK.TRANS64.TRYWAIT P0, [R9+URZ], R4 ;  /* 0x00000004090075a7 */ /* 0x001064000800017f */
[----:B-1----:R-:W-:Y:S05]  /*ce20*/  @!P0 NANOSLEEP.SYNCS 0x989680 ;  /* 0x009896800000895d */ /* 0x002fea0003900000 */
[----:B------:R-:W1:Y:S02]  /*ce30*/  @!P0 SYNCS.PHASECHK.TRANS64 P0, [R9+URZ], R4 ;  /* 0x00000004090085a7 */ /* 0x000e64000800007f */
[----:B-1----:R-:W-:Y:S05]  /*ce40*/  @!P0 BRA `(.L_x_261) ;  /* 0xfffffffc00f08947 */ /* 0x002fea000383ffff */
[----:B------:R-:W-:Y:S05]  /*ce50*/  BRA `(.L_x_290) ;  /* 0xfffffff000d07947 */ /* 0x000fea000383ffff */
.L_x_262:
[----:B0-----:R0:W1:Y:S02]  /*ce60*/  SYNCS.PHASECHK.TRANS64.TRYWAIT P0, [R6+URZ], R5 ;  /* 0x00000005060075a7 */ /* 0x001064000800017f */
[----:B-1----:R-:W-:Y:S05]  /*ce70*/  @!P0 NANOSLEEP.SYNCS 0x989680 ;  /* 0x009896800000895d */ /* 0x002fea0003900000 */
[----:B------:R-:W1:Y:S02]  /*ce80*/  @!P0 SYNCS.PHASECHK.TRANS64 P0, [R6+URZ], R5 ;  /* 0x00000005060085a7 */ /* 0x000e64000800007f */
[----:B-1----:R-:W-:Y:S05]  /*ce90*/  @!P0 BRA `(.L_x_262) ;  /* 0xfffffffc00f08947 */ /* 0x002fea000383ffff */
[----:B------:R-:W-:Y:S05]  /*cea0*/  BRA `(.L_x_291) ;  /* 0xfffffff000e07947 */ /* 0x000fea000383ffff */
.L_x_263:
[----:B0-----:R0:W1:Y:S02]  /*ceb0*/  SYNCS.PHASECHK.TRANS64.TRYWAIT P0, [R9+URZ], R4 ;  /* 0x00000004090075a7 */ /* 0x001064000800017f */
[----:B-1----:R-:W-:Y:S05]  /*cec0*/  @!P0 NANOSLEEP.SYNCS 0x989680 ;  /* 0x009896800000895d */ /* 0x002fea0003900000 */
[----:B------:R-:W1:Y:S02]  /*ced0*/  @!P0 SYNCS.PHASECHK.TRANS64 P0, [R9+URZ], R4 ;  /* 0x00000004090085a7 */ /* 0x000e64000800007f */
[----:B-1----:R-:W-:Y:S05]  /*cee0*/  @!P0 BRA `(.L_x_263) ;  /* 0xfffffffc00f08947 */ /* 0x002fea000383ffff */
[----:B------:R-:W-:Y:S05]  /*cef0*/  BRA `(.L_x_292) ;  /* 0xfffffff000f07947 */ /* 0x000fea000383ffff */
.L_x_264:
[----:B0-----:R0:W1:Y:S02]  /*cf00*/  SYNCS.PHASECHK.TRANS64.TRYWAIT P0, [R6+URZ], R5 ;  /* 0x00000005060075a7 */ /* 0x001064000800017f */
[----:B-1----:R-:W-:Y:S05]  /*cf10*/  @!P0 NANOSLEEP.SYNCS 0x989680 ;  /* 0x009896800000895d */ /* 0x002fea0003900000 */
[----:B------:R-:W1:Y:S02]  /*cf20*/  @!P0 SYNCS.PHASECHK.TRANS64 P0, [R6+URZ], R5 ;  /* 0x00000005060085a7 */ /* 0x000e64000800007f */
[----:B-1----:R-:W-:Y:S05]  /*cf30*/  @!P0 BRA `(.L_x_264) ;  /* 0xfffffffc00f08947 */ /* 0x002fea000383ffff */
[----:B------:R-:W-:Y:S05]  /*cf40*/  BRA `(.L_x_293) ;  /* 0xfffffff400007947 */ /* 0x000fea000383ffff */
.L_x_265:
[----:B0-----:R0:W1:Y:S02]  /*cf50*/  SYNCS.PHASECHK.TRANS64.TRYWAIT P0, [R9+URZ], R4 ;  /* 0x00000004090075a7 */ /* 0x001064000800017f */
[----:B-1----:R-:W-:Y:S05]  /*cf60*/  @!P0 NANOSLEEP.SYNCS 0x989680 ;  /* 0x009896800000895d */ /* 0x002fea0003900000 */
[----:B------:R-:W1:Y:S02]  /*cf70*/  @!P0 SYNCS.PHASECHK.TRANS64 P0, [R9+URZ], R4 ;  /* 0x00000004090085a7 */ /* 0x000e64000800007f */
[----:B-1----:R-:W-:Y:S05]  /*cf80*/  @!P0 BRA `(.L_x_265) ;  /* 0xfffffffc00f08947 */ /* 0x002fea000383ffff */
[----:B------:R-:W-:Y:S05]  /*cf90*/  BRA `(.L_x_294) ;  /* 0xfffffff400107947 */ /* 0x000fea000383ffff */
.L_x_266:
[----:B0-----:R0:W1:Y:S02]  /*cfa0*/  SYNCS.PHASECHK.TRANS64.TRYWAIT P0, [R6+URZ], R5 ;  /* 0x00000005060075a7 */ /* 0x001064000800017f */
[----:B-1----:R-:W-:Y:S05]  /*cfb0*/  @!P0 NANOSLEEP.SYNCS 0x989680 ;  /* 0x009896800000895d */ /* 0x002fea0003900000 */
[----:B------:R-:W1:Y:S02]  /*cfc0*/  @!P0 SYNCS.PHASECHK.TRANS64 P0, [R6+URZ], R5 ;  /* 0x00000005060085a7 */ /* 0x000e64000800007f */
[----:B-1----:R-:W-:Y:S05]  /*cfd0*/  @!P0 BRA `(.L_x_266) ;  /* 0xfffffffc00f08947 */ /* 0x002fea000383ffff */
[----:B------:R-:W-:Y:S05]  /*cfe0*/  BRA `(.L_x_295) ;  /* 0xfffffff400207947 */ /* 0x000fea000383ffff */
.L_x_267:
[----:B0-----:R0:W1:Y:S02]  /*cff0*/  SYNCS.PHASECHK.TRANS64.TRYWAIT P0, [R9+URZ], R4 ;  /* 0x00000004090075a7 */ /* 0x001064000800017f */
[----:B-1----:R-:W-:Y:S05]  /*d000*/  @!P0 NANOSLEEP.SYNCS 0x989680 ;  /* 0x009896800000895d */ /* 0x002fea0003900000 */
[----:B------:R-:W1:Y:S02]  /*d010*/  @!P0 SYNCS.PHASECHK.TRANS64 P0, [R9+URZ], R4 ;  /* 0x00000004090085a7 */ /* 0x000e64000800007f */
[----:B-1----:R-:W-:Y:S05]  /*d020*/  @!P0 BRA `(.L_x_267) ;  /* 0xfffffffc00f08947 */ /* 0x002fea000383ffff */
[----:B------:R-:W-:Y:S05]  /*d030*/  BRA `(.L_x_296) ;  /* 0xfffffff400307947 */ /* 0x000fea000383ffff */
.L_x_268:
[----:B0-----:R0:W1:Y:S02]  /*d040*/  SYNCS.PHASECHK.TRANS64.TRYWAIT P0, [R6+URZ], R5 ;  /* 0x00000005060075a7 */ /* 0x001064000800017f */
[----:B-1----:R-:W-:Y:S05]  /*d050*/  @!P0 NANOSLEEP.SYNCS 0x989680 ;  /* 0x009896800000895d */ /* 0x002fea0003900000 */
[----:B------:R-:W1:Y:S02]  /*d060*/  @!P0 SYNCS.PHASECHK.TRANS64 P0, [R6+URZ], R5 ;  /* 0x00000005060085a7 */ /* 0x000e64000800007f */
[----:B-1----:R-:W-:Y:S05]  /*d070*/  @!P0 BRA `(.L_x_268) ;  /* 0xfffffffc00f08947 */ /* 0x002fea000383ffff */
[----:B------:R-:W-:Y:S05]  /*d080*/  BRA `(.L_x_297) ;  /* 0xfffffff400407947 */ /* 0x000fea000383ffff */
.L_x_269:
[----:B0-----:R0:W1:Y:S02]  /*d090*/  SYNCS.PHASECHK.TRANS64.TRYWAIT P0, [R9+URZ], R4 ;  /* 0x00000004090075a7 */ /* 0x001064000800017f */
[----:B-1----:R-:W-:Y:S05]  /*d0a0*/  @!P0 NANOSLEEP.SYNCS 0x989680 ;  /* 0x009896800000895d */ /* 0x002fea0003900000 */
[----:B------:R-:W1:Y:S02]  /*d0b0*/  @!P0 SYNCS.PHASECHK.TRANS64 P0, [R9+URZ], R4 ;  /* 0x00000004090085a7 */ /* 0x000e64000800007f */
[----:B-1----:R-:W-:Y:S05]  /*d0c0*/  @!P0 BRA `(.L_x_269) ;  /* 0xfffffffc00f08947 */ /* 0x002fea000383ffff */
[----:B------:R-:W-:Y:S05]  /*d0d0*/  BRA `(.L_x_298) ;  /* 0xfffffff400507947 */ /* 0x000fea000383ffff */
.L_x_270:
[----:B0-----:R0:W1:Y:S02]  /*d0e0*/  SYNCS.PHASECHK.TRANS64.TRYWAIT P0, [R6+URZ], R5 ;  /* 0x00000005060075a7 */ /* 0x001064000800017f */
[----:B-1----:R-:W-:Y:S05]  /*d0f0*/  @!P0 NANOSLEEP.SYNCS 0x989680 ;  /* 0x009896800000895d */ /* 0x002fea0003900000 */
[----:B------:R-:W1:Y:S02]  /*d100*/  @!P0 SYNCS.PHASECHK.TRANS64 P0, [R6+URZ], R5 ;  /* 0x00000005060085a7 */ /* 0x000e64000800007f */
[----:B-1----:R-:W-:Y:S05]  /*d110*/  @!P0 BRA `(.L_x_270) ;  /* 0xfffffffc00f08947 */ /* 0x002fea000383ffff */
[----:B------:R-:W-:Y:S05]  /*d120*/  BRA `(.L_x_299) ;  /* 0xfffffff400607947 */ /* 0x000fea000383ffff */
.L_x_271:
[----:B0-----:R0:W1:Y:S02]  /*d130*/  SYNCS.PHASECHK.TRANS64.TRYWAIT P0, [R9+URZ], R4 ;  /* 0x00000004090075a7 */ /* 0x001064000800017f */
[----:B-1----:R-:W-:Y:S05]  /*d140*/  @!P0 NANOSLEEP.SYNCS 0x989680 ;  /* 0x009896800000895d */ /* 0x002fea0003900000 */
[----:B------:R-:W1:Y:S02]  /*d150*/  @!P0 SYNCS.PHASECHK.TRANS64 P0, [R9+URZ], R4 ;  /* 0x00000004090085a7 */ /* 0x000e64000800007f */
[----:B-1----:R-:W-:Y:S05]  /*d160*/  @!P0 BRA `(.L_x_271) ;  /* 0xfffffffc00f08947 */ /* 0x002fea000383ffff */
[----:B------:R-:W-:Y:S05]  /*d170*/  BRA `(.L_x_300) ;  /* 0xfffffff400707947 */ /* 0x000fea000383ffff */
.L_x_272:
[----:B0-----:R0:W1:Y:S02]  /*d180*/  SYNCS.PHASECHK.TRANS64.TRYWAIT P0, [R6+URZ], R5 ;  /* 0x00000005060075a7 */ /* 0x001064000800017f */
[----:B-1----:R-:W-:Y:S05]  /*d190*/  @!P0 NANOSLEEP.SYNCS 0x989680 ;  /* 0x009896800000895d */ /* 0x002fea0003900000 */
[----:B------:R-:W1:Y:S02]  /*d1a0*/  @!P0 SYNCS.PHASECHK.TRANS64 P0, [R6+URZ], R5 ;  /* 0x00000005060085a7 */ /* 0x000e64000800007f */
[----:B-1----:R-:W-:Y:S05]  /*d1b0*/  @!P0 BRA `(.L_x_272) ;  /* 0xfffffffc00f08947 */ /* 0x002fea000383ffff */
[----:B------:R-:W-:Y:S05]  /*d1c0*/  BRA `(.L_x_301) ;  /* 0xfffffff400807947 */ /* 0x000fea000383ffff */
.L_x_273:
[----:B0-----:R0:W1:Y:S02]  /*d1d0*/  SYNCS.PHASECHK.TRANS64.TRYWAIT P0, [R9+URZ], R4 ;  /* 0x00000004090075a7 */ /* 0x001064000800017f */
[----:B-1----:R-:W-:Y:S05]  /*d1e0*/  @!P0 NANOSLEEP.SYNCS 0x989680 ;  /* 0x009896800000895d */ /* 0x002fea0003900000 */
[----:B------:R-:W1:Y:S02]  /*d1f0*/  @!P0 SYNCS.PHASECHK.TRANS64 P0, [R9+URZ], R4 ;  /* 0x00000004090085a7 */ /* 0x000e64000800007f */
[----:B-1----:R-:W-:Y:S05]  /*d200*/  @!P0 BRA `(.L_x_273) ;  /* 0xfffffffc00f08947 */ /* 0x002fea000383ffff */
[----:B------:R-:W-:Y:S05]  /*d210*/  BRA `(.L_x_302) ;  /* 0xfffffff400907947 */ /* 0x000fea000383ffff */
.L_x_274:
[----:B0-----:R0:W1:Y:S02]  /*d220*/  SYNCS.PHASECHK.TRANS64.TRYWAIT P0, [R6+URZ], R5 ;  /* 0x00000005060075a7 */ /* 0x001064000800017f */
[----:B-1----:R-:W-:Y:S05]  /*d230*/  @!P0 NANOSLEEP.SYNCS 0x989680 ;  /* 0x009896800000895d */ /* 0x002fea0003900000 */
[----:B------:R-:W1:Y:S02]  /*d240*/  @!P0 SYNCS.PHASECHK.TRANS64 P0, [R6+URZ], R5 ;  /* 0x00000005060085a7 */ /* 0x000e64000800007f */
[----:B-1----:R-:W-:Y:S05]  /*d250*/  @!P0 BRA `(.L_x_274) ;  /* 0xfffffffc00f08947 */ /* 0x002fea000383ffff */
[----:B------:R-:W-:Y:S05]  /*d260*/  BRA `(.L_x_303) ;  /* 0xfffffff400a07947 */ /* 0x000fea000383ffff */
.L_x_275:
[----:B0-----:R0:W1:Y:S02]  /*d270*/  SYNCS.PHASECHK.TRANS64.TRYWAIT P0, [R9+URZ], R4 ;  /* 0x00000004090075a7 */ /* 0x001064000800017f */
[----:B-1----:R-:W-:Y:S05]  /*d280*/  @!P0 NANOSLEEP.SYNCS 0x989680 ;  /* 0x009896800000895d */ /* 0x002fea0003900000 */
[----:B------:R-:W1:Y:S02]  /*d290*/  @!P0 SYNCS.PHASECHK.TRANS64 P0, [R9+URZ], R4 ;  /* 0x00000004090085a7 */ /* 0x000e64000800007f */
[----:B-1----:R-:W-:Y:S05]  /*d2a0*/  @!P0 BRA `(.L_x_275) ;  /* 0xfffffffc00f08947 */ /* 0x002fea000383ffff */
[----:B------:R-:W-:Y:S05]  /*d2b0*/  BRA `(.L_x_304) ;  /* 0xfffffff400b07947 */ /* 0x000fea000383ffff */
.L_x_276:
[----:B0-----:R0:W1:Y:S02]  /*d2c0*/  SYNCS.PHASECHK.TRANS64.TRYWAIT P0, [R6+URZ], R5 ;  /* 0x00000005060075a7 */ /* 0x001064000800017f */
[----:B-1----:R-:W-:Y:S05]  /*d2d0*/  @!P0 NANOSLEEP.SYNCS 0x989680 ;  /* 0x009896800000895d */ /* 0x002fea0003900000 */
[----:B------:R-:W1:Y:S02]  /*d2e0*/  @!P0 SYNCS.PHASECHK.TRANS64 P0, [R6+URZ], R5 ;  /* 0x00000005060085a7 */ /* 0x000e64000800007f */
[----:B-1----:R-:W-:Y:S05]  /*d2f0*/  @!P0 BRA `(.L_x_276) ;  /* 0xfffffffc00f08947 */ /* 0x002fea000383ffff */
[----:B------:R-:W-:Y:S05]  /*d300*/  BRA `(.L_x_305) ;  /* 0xfffffff400b87947 */ /* 0x000fea000383ffff */
.L_x_306:
[----:B------:R-:W-:-:S00]  /*d310*/  BRA `(.L_x_306) ;  /* 0xfffffffc00fc7947 */ /* 0x000fc0000383ffff */
[----:B------:R-:W-:-:S00]  /*d320*/  NOP ;  /* 0x0000000000007918 */ /* 0x000fc00000000000 */
        /* <DEDUP_REMOVED lines=13> */
.L_x_307:


//--------------------- .nv.shared._ZN7cutlass13device_kernelINS_4gemm6kernel13GemmUniversalIN4cute5tupleIJiiiiEEENS1_10collective13CollectiveMmaINS1_37MainloopSm90TmaGmmaWarpSpecializedFP8ILi22ENS5_IJNS4_1CILi2EEENSA_ILi1EEESC_EEENS1_35KernelTmaWarpSpecializedCooperativeEEENS5_IJNSA_ILi128EEENSA_ILi192EEENSA_ILi32EEEEEENS_12float_e4m3_tENS5_IJlSC_lEEESK_SL_NS4_8TiledMMAINS4_8MMA_AtomIJNS4_4SM904GMMA31MMA_64x192x32_F32E4M3E4M3_SS_TNILNSP_7ScaleInE1ELSR_1EEEEEENS4_6LayoutISD_NS5_IJSC_NSA_ILi0EEESV_EEEEENS5_IJNS4_10UnderscoreESY_SY_EEEEENS4_13SM90_TMA_LOADENS4_14ComposedLayoutINS4_7SwizzleILi1ELi4ELi3EEENS4_18smem_ptr_flag_bitsILi8EEENSU_INS5_IJNSA_ILi8EEESI_EEENS5_IJSI_SC_EEEEEEEvNS4_8identityENS4_23SM90_TMA_LOAD_MULTICASTES1B_vS1C_EENS_8epilogue10collective6detail29Sm90TmaWarpSpecializedAdapterINS1G_15DefaultEpilogueISK_SL_SL_NS1F_6thread17LinearCombinationISK_Li1EffLNS1K_9ScaleType4KindE0ELNS_15FloatRoundStyleE2ESK_EENS1_15EpilogueDefaultEEEEEvvEEEEvNT_6ParamsE --------------------------
	.section	.nv.shared._ZN7cutlass13device_kernelINS_4gemm6kernel13GemmUniversalIN4cute5tupleIJiiiiEEENS1_10collective13CollectiveMmaINS1_37MainloopSm90TmaGmmaWarpSpecializedFP8ILi22ENS5_IJNS4_1CILi2EEENSA_ILi1EEESC_EEENS1_35KernelTmaWarpSpecializedCooperativeEEENS5_IJNSA_ILi128EEENSA_ILi192EEENSA_ILi32EEEEEENS_12float_e4m3_tENS5_IJlSC_lEEESK_SL_NS4_8TiledMMAINS4_8MMA_AtomIJNS4_4SM904GMMA31MMA_64x192x32_F32E4M3E4M3_SS_TNILNSP_7ScaleInE1ELSR_1EEEEEENS4_6LayoutISD_NS5_IJSC_NSA_ILi0EEESV_EEEEENS5_IJNS4_10UnderscoreESY_SY_EEEEENS4_13SM90_TMA_LOADENS4_14ComposedLayoutINS4_7SwizzleILi1ELi4ELi3EEENS4_18smem_ptr_flag_bitsILi8EEENSU_INS5_IJNSA_ILi8EEESI_EEENS5_IJSI_SC_EEEEEEEvNS4_8identityENS4_23SM90_TMA_LOAD_MULTICASTES1B_vS1C_EENS_8epilogue10collective6detail29Sm90TmaWarpSpecializedAdapterINS1G_15DefaultEpilogueISK_SL_SL_NS1F_6thread17LinearCombinationISK_Li1EffLNS1K_9ScaleType4KindE0ELNS_15FloatRoundStyleE2ESK_EENS1_15EpilogueDefaultEEEEEvvEEEEvNT_6ParamsE,"aw",@nobits
	.sectionflags	@""
	.align	16
	.zero		1024


//--------------------- .nv.shared.reserved.0     --------------------------
	.section	.nv.shared.reserved.0,"aw",@nobits
	.weak		__nv_reservedSMEM_offset_0_alias
	.size		__nv_reservedSMEM_offset_0_alias, 0, 0
	.other		__nv_reservedSMEM_offset_0_alias,@"STO_CUDA_RESERVED_SHARED STV_DEFAULT"
__nv_reservedSMEM_offset_0_alias:
	.zero		0


//--------------------- .nv.global                --------------------------
	.section	.nv.global,"aw",@nobits
.nv.global:
	.type		_ZN40_INTERNAL_bee9647b_4_k_cu_2af88bdc_118264cute1_E,@object
	.size		_ZN40_INTERNAL_bee9647b_4_k_cu_2af88bdc_118264cute1_E,(_ZN40_INTERNAL_bee9647b_4_k_cu_2af88bdc_118264cuda3std3__45__cpo6cbeginE - _ZN40_INTERNAL_bee9647b_4_k_cu_2af88bdc_118264cute1_E)
_ZN40_INTERNAL_bee9647b_4_k_cu_2af88bdc_118264cute1_E:
	.zero		1
	.type		_ZN40_INTERNAL_bee9647b_4_k_cu_2af88bdc_118264cuda3std3__45__cpo6cbeginE,@object
	.size		_ZN40_INTERNAL_bee9647b_4_k_cu_2af88bdc_118264cuda3std3__45__cpo6cbeginE,(_ZN40_INTERNAL_bee9647b_4_k_cu_2af88bdc_118264cuda3std3__48in_placeE - _ZN40_INTERNAL_bee9647b_4_k_cu_2af88bdc_118264cuda3std3__45__cpo6cbeginE)
_ZN40_INTERNAL_bee9647b_4_k_cu_2af88bdc_118264cuda3std3__45__cpo6cbeginE:
	.zero		1
	.type		_ZN40_INTERNAL_bee9647b_4_k_cu_2af88bdc_118264cuda3std3__48in_placeE,@object
	.size		_ZN40_INTERNAL_bee9647b_4_k_cu_2af88bdc_118264cuda3std3__48in_placeE,(_ZN40_INTERNAL_bee9647b_4_k_cu_2af88bdc_118264cuda3std6ranges3__45__cpo9iter_moveE - _ZN40_INTERNAL_bee9647b_4_k_cu_2af88bdc_118264cuda3std3__48in_placeE)
_ZN40_INTERNAL_bee9647b_4_k_cu_2af88bdc_118264cuda3std3__48in_placeE:
	.zero		1
	.type		_ZN40_INTERNAL_bee9647b_4_k_cu_2af88bdc_118264cuda3std6ranges3__45__cpo9iter_moveE,@object
	.size		_ZN40_INTERNAL_bee9647b_4_k_cu_2af88bdc_118264cuda3std6ranges3__45__cpo9iter_moveE,(_ZN40_INTERNAL_bee9647b_4_k_cu_2af88bdc_118264cuda3std3__45__cpo5beginE - _ZN40_INTERNAL_bee9647b_4_k_cu_2af88bdc_118264cuda3std6ranges3__45__cpo9iter_moveE)
_ZN40_INTERNAL_bee9647b_4_k_cu_2af88bdc_118264cuda3std6ranges3__45__cpo9iter_moveE:
	.zero		1
	.type		_ZN40_INTERNAL_bee9647b_4_k_cu_2af88bdc_118264cuda3std3__45__cpo5beginE,@object
	.size		_ZN40_INTERNAL_bee9647b_4_k_cu_2af88bdc_118264cuda3std3__45__cpo5beginE,(_ZN40_INTERNAL_bee9647b_4_k_cu_2af88bdc_118264cuda3std3__442_GLOBAL__N__bee9647b_4_k_cu_2af88bdc_118266ignoreE - _ZN40_INTERNAL_bee9647b_4_k_cu_2af88bdc_118264cuda3std3__45__cpo5beginE)
_ZN40_INTERNAL_bee9647b_4_k_cu_2af88bdc_118264cuda3std3__45__cpo5beginE:
	.zero		1
	.type		_ZN40_INTERNAL_bee9647b_4_k_cu_2af88bdc_118264cuda3std3__442_GLOBAL__N__bee9647b_4_k_cu_2af88bdc_118266ignoreE,@object
	.size		_ZN40_INTERNAL_bee9647b_4_k_cu_2af88bdc_118264cuda3std3__442_GLOBAL__N__bee9647b_4_k_cu_2af88bdc_118266ignoreE,(_ZN40_INTERNAL_bee9647b_4_k_cu_2af88bdc_118264cute7productE - _ZN40_INTERNAL_bee9647b_4_k_cu_2af88bdc_118264cuda3std3__442_GLOBAL__N__bee9647b_4_k_cu_2af88bdc_118266ignoreE)
_ZN40_INTERNAL_bee9647b_4_k_cu_2af88bdc_118264cuda3std3__442_GLOBAL__N__bee9647b_4_k_cu_2af88bdc_118266ignoreE:
	.zero		1
	.type		_ZN40_INTERNAL_bee9647b_4_k_cu_2af88bdc_118264cute7productE,@object
	.size		_ZN40_INTERNAL_bee9647b_4_k_cu_2af88bdc_118264cute7productE,(_ZN40_INTERNAL_bee9647b_4_k_cu_2af88bdc_118264cuda3std3__45__cpo3endE - _ZN40_INTERNAL_bee9647b_4_k_cu_2af88bdc_118264cute7productE)
_ZN40_INTERNAL_bee9647b_4_k_cu_2af88bdc_118264cute7productE:
	.zero		1
	.type		_ZN40_INTERNAL_bee9647b_4_k_cu_2af88bdc_118264cuda3std3__45__cpo3endE,@object
	.size		_ZN40_INTERNAL_bee9647b_4_k_cu_2af88bdc_118264cuda3std3__45__cpo3endE,(_ZN40_INTERNAL_bee9647b_4_k_cu_2af88bdc_118264cuda3std3__419piecewise_constructE - _ZN40_INTERNAL_bee9647b_4_k_cu_2af88bdc_118264cuda3std3__45__cpo3endE)
_ZN40_INTERNAL_bee9647b_4_k_cu_2af88bdc_118264cuda3std3__45__cpo3endE:
	.zero		1
	.type		_ZN40_INTERNAL_bee9647b_4_k_cu_2af88bdc_118264cuda3std3__419piecewise_constructE,@object
	.size		_ZN40_INTERNAL_bee9647b_4_k_cu_2af88bdc_118264cuda3std3__419piecewise_constructE,(_ZN40_INTERNAL_bee9647b_4_k_cu_2af88bdc_118264cuda3std3__45__cpo4cendE - _ZN40_INTERNAL_bee9647b_4_k_cu_2af88bdc_118264cuda3std3__419piecewise_constructE)
_ZN40_INTERNAL_bee9647b_4_k_cu_2af88bdc_118264cuda3std3__419piecewise_constructE:
	.zero		1
	.type		_ZN40_INTERNAL_bee9647b_4_k_cu_2af88bdc_118264cuda3std3__45__cpo4cendE,@object
	.size		_ZN40_INTERNAL_bee9647b_4_k_cu_2af88bdc_118264cuda3std3__45__cpo4cendE,(_ZN40_INTERNAL_bee9647b_4_k_cu_2af88bdc_118264cuda3std6ranges3__45__cpo4swapE - _ZN40_INTERNAL_bee9647b_4_k_cu_2af88bdc_118264cuda3std3__45__cpo4cendE)
_ZN40_INTERNAL_bee9647b_4_k_cu_2af88bdc_118264cuda3std3__45__cpo4cendE:
	.zero		1
	.type		_ZN40_INTERNAL_bee9647b_4_k_cu_2af88bdc_118264cuda3std6ranges3__45__cpo4swapE,@object
	.size		_ZN40_INTERNAL_bee9647b_4_k_cu_2af88bdc_118264cuda3std6ranges3__45__cpo4swapE,(.L_7 - _ZN40_INTERNAL_bee9647b_4_k_cu_2af88bdc_118264cuda3std6ranges3__45__cpo4swapE)
_ZN40_INTERNAL_bee9647b_4_k_cu_2af88bdc_118264cuda3std6ranges3__45__cpo4swapE:
	.zero		1
.L_7:


//--------------------- .nv.constant0._ZN7cutlass13device_kernelINS_4gemm6kernel13GemmUniversalIN4cute5tupleIJiiiiEEENS1_10collective13CollectiveMmaINS1_37MainloopSm90TmaGmmaWarpSpecializedFP8ILi22ENS5_IJNS4_1CILi2EEENSA_ILi1EEESC_EEENS1_35KernelTmaWarpSpecializedCooperativeEEENS5_IJNSA_ILi128EEENSA_ILi192EEENSA_ILi32EEEEEENS_12float_e4m3_tENS5_IJlSC_lEEESK_SL_NS4_8TiledMMAINS4_8MMA_AtomIJNS4_4SM904GMMA31MMA_64x192x32_F32E4M3E4M3_SS_TNILNSP_7ScaleInE1ELSR_1EEEEEENS4_6LayoutISD_NS5_IJSC_NSA_ILi0EEESV_EEEEENS5_IJNS4_10UnderscoreESY_SY_EEEEENS4_13SM90_TMA_LOADENS4_14ComposedLayoutINS4_7SwizzleILi1ELi4ELi3EEENS4_18smem_ptr_flag_bitsILi8EEENSU_INS5_IJNSA_ILi8EEESI_EEENS5_IJSI_SC_EEEEEEEvNS4_8identityENS4_23SM90_TMA_LOAD_MULTICASTES1B_vS1C_EENS_8epilogue10collective6detail29Sm90TmaWarpSpecializedAdapterINS1G_15DefaultEpilogueISK_SL_SL_NS1F_6thread17LinearCombinationISK_Li1EffLNS1K_9ScaleType4KindE0ELNS_15FloatRoundStyleE2ESK_EENS1_15EpilogueDefaultEEEEEvvEEEEvNT_6ParamsE --------------------------
	.section	.nv.constant0._ZN7cutlass13device_kernelINS_4gemm6kernel13GemmUniversalIN4cute5tupleIJiiiiEEENS1_10collective13CollectiveMmaINS1_37MainloopSm90TmaGmmaWarpSpecializedFP8ILi22ENS5_IJNS4_1CILi2EEENSA_ILi1EEESC_EEENS1_35KernelTmaWarpSpecializedCooperativeEEENS5_IJNSA_ILi128EEENSA_ILi192EEENSA_ILi32EEEEEENS_12float_e4m3_tENS5_IJlSC_lEEESK_SL_NS4_8TiledMMAINS4_8MMA_AtomIJNS4_4SM904GMMA31MMA_64x192x32_F32E4M3E4M3_SS_TNILNSP_7ScaleInE1ELSR_1EEEEEENS4_6LayoutISD_NS5_IJSC_NSA_ILi0EEESV_EEEEENS5_IJNS4_10UnderscoreESY_SY_EEEEENS4_13SM90_TMA_LOADENS4_14ComposedLayoutINS4_7SwizzleILi1ELi4ELi3EEENS4_18smem_ptr_flag_bitsILi8EEENSU_INS5_IJNSA_ILi8EEESI_EEENS5_IJSI_SC_EEEEEEEvNS4_8identityENS4_23SM90_TMA_LOAD_MULTICASTES1B_vS1C_EENS_8epilogue10collective6detail29Sm90TmaWarpSpecializedAdapterINS1G_15DefaultEpilogueISK_SL_SL_NS1F_6thread17LinearCombinationISK_Li1EffLNS1K_9ScaleType4KindE0ELNS_15FloatRoundStyleE2ESK_EENS1_15EpilogueDefaultEEEEEvvEEEEvNT_6ParamsE,"a",@progbits
	.sectionflags	@""
	.align	4
.nv.constant0._ZN7cutlass13device_kernelINS_4gemm6kernel13GemmUniversalIN4cute5tupleIJiiiiEEENS1_10collective13CollectiveMmaINS1_37MainloopSm90TmaGmmaWarpSpecializedFP8ILi22ENS5_IJNS4_1CILi2EEENSA_ILi1EEESC_EEENS1_35KernelTmaWarpSpecializedCooperativeEEENS5_IJNSA_ILi128EEENSA_ILi192EEENSA_ILi32EEEEEENS_12float_e4m3_tENS5_IJlSC_lEEESK_SL_NS4_8TiledMMAINS4_8MMA_AtomIJNS4_4SM904GMMA31MMA_64x192x32_F32E4M3E4M3_SS_TNILNSP_7ScaleInE1ELSR_1EEEEEENS4_6LayoutISD_NS5_IJSC_NSA_ILi0EEESV_EEEEENS5_IJNS4_10UnderscoreESY_SY_EEEEENS4_13SM90_TMA_LOADENS4_14ComposedLayoutINS4_7SwizzleILi1ELi4ELi3EEENS4_18smem_ptr_flag_bitsILi8EEENSU_INS5_IJNSA_ILi8EEESI_EEENS5_IJSI_SC_EEEEEEEvNS4_8identityENS4_23SM90_TMA_LOAD_MULTICASTES1B_vS1C_EENS_8epilogue10collective6detail29Sm90TmaWarpSpecializedAdapterINS1G_15DefaultEpilogueISK_SL_SL_NS1F_6thread17LinearCombinationISK_Li1EffLNS1K_9ScaleType4KindE0ELNS_15FloatRoundStyleE2ESK_EENS1_15EpilogueDefaultEEEEEvvEEEEvNT_6ParamsE:
	.zero		1664


//--------------------- SYMBOLS --------------------------

	.type		.nv.reservedSmem.offset0,@object
	.size		.nv.reservedSmem.offset0,0x4
